	.target	sm_90a

	.elftype	@"ET_EXEC"


//--------------------- .note.nv.tkinfo           --------------------------
	.section	.note.nv.tkinfo,"",@"SHT_NOTE"
	.sectionflags	@"SHF_NOTE_NV_TKINFO"
	.tkinfo
        /*0018*/ 	.word	0x00000002
        /*0030*/ 	.string	""
        /*0030*/ 	.string	"ptxas"
        /*0030*/ 	.string	"Cuda compilation tools, release 13.0, V13.0.88"
        /*0030*/ 	.string	"Build cuda_13.0.r13.0/compiler.36424714_0"
        /*0030*/ 	.string	"-arch sm_90a -m 64 "



//--------------------- .note.nv.cuinfo           --------------------------
	.section	.note.nv.cuinfo,"",@"SHT_NOTE"
	.sectionflags	@"SHF_NOTE_NV_CUINFO"
        /*0018*/ 	.short	0x0002
        /*001a*/ 	.short	0x005a
        /*001c*/ 	.short	0x0082
	.zero		2


//--------------------- .nv.info                  --------------------------
	.section	.nv.info,"",@"SHT_CUDA_INFO"
	.align	4


	//----- nvinfo : EIATTR_REGCOUNT
	.align		4
        /*0000*/ 	.byte	0x04, 0x2f
        /*0002*/ 	.short	(.L_12 - .L_11)
	.align		4
.L_11:
        /*0004*/ 	.word	index@(_ZN7cutlass13device_kernelIN5flash19enable_sm80_to_sm89INS1_16FlashAttnFwdSm80INS1_25CollectiveMainloopFwdSm80ILi4ELi1ELb0EN4cute5tupleIJNS5_1CILi128EEENS7_ILi112EEENS7_ILi64EEEEEELi64ENS_10bfloat16_tEfNS_4arch4Sm80ELb1ELb0ELb0ELb1ELb0ELb1ELb1ELb0EEENS1_21CollectiveEpilogueFwdINS6_IJS8_SA_S9_EEENS6_IJNS7_ILi1EEESI_SI_EEESC_SE_Li128ELb1ELb1ELb0ELb0EEENS1_19SingleTileSchedulerILb1ELb0ELb1ELi128EEEEEEEEEvNT_6ParamsE)
        /*0008*/ 	.word	0x00000004


	//----- nvinfo : EIATTR_FRAME_SIZE
	.align		4
.L_12:
        /*000c*/ 	.byte	0x04, 0x11
        /*000e*/ 	.short	(.L_14 - .L_13)
	.align		4
.L_13:
        /*0010*/ 	.word	index@(_ZN7cutlass13device_kernelIN5flash19enable_sm80_to_sm89INS1_16FlashAttnFwdSm80INS1_25CollectiveMainloopFwdSm80ILi4ELi1ELb0EN4cute5tupleIJNS5_1CILi128EEENS7_ILi112EEENS7_ILi64EEEEEELi64ENS_10bfloat16_tEfNS_4arch4Sm80ELb1ELb0ELb0ELb1ELb0ELb1ELb1ELb0EEENS1_21CollectiveEpilogueFwdINS6_IJS8_SA_S9_EEENS6_IJNS7_ILi1EEESI_SI_EEESC_SE_Li128ELb1ELb1ELb0ELb0EEENS1_19SingleTileSchedulerILb1ELb0ELb1ELi128EEEEEEEEEvNT_6ParamsE)
        /*0014*/ 	.word	0x00000000


	//----- nvinfo : EIATTR_REGCOUNT
	.align		4
.L_14:
        /*0018*/ 	.byte	0x04, 0x2f
        /*001a*/ 	.short	(.L_16 - .L_15)
	.align		4
.L_15:
        /*001c*/ 	.word	index@(_ZN7cutlass13device_kernelIN5flash19enable_sm80_to_sm89INS1_16FlashAttnFwdSm80INS1_25CollectiveMainloopFwdSm80ILi4ELi1ELb0EN4cute5tupleIJNS5_1CILi128EEENS7_ILi112EEENS7_ILi64EEEEEELi64ENS_10bfloat16_tEfNS_4arch4Sm80ELb1ELb0ELb0ELb1ELb0ELb0ELb1ELb0EEENS1_21CollectiveEpilogueFwdINS6_IJS8_SA_S9_EEENS6_IJNS7_ILi1EEESI_SI_EEESC_SE_Li128ELb1ELb1ELb0ELb0EEENS1_19SingleTileSchedulerILb1ELb0ELb1ELi128EEEEEEEEEvNT_6ParamsE)
        /*0020*/ 	.word	0x00000004


	//----- nvinfo : EIATTR_FRAME_SIZE
	.align		4
.L_16:
        /*0024*/ 	.byte	0x04, 0x11
        /*0026*/ 	.short	(.L_18 - .L_17)
	.align		4
.L_17:
        /*0028*/ 	.word	index@(_ZN7cutlass13device_kernelIN5flash19enable_sm80_to_sm89INS1_16FlashAttnFwdSm80INS1_25CollectiveMainloopFwdSm80ILi4ELi1ELb0EN4cute5tupleIJNS5_1CILi128EEENS7_ILi112EEENS7_ILi64EEEEEELi64ENS_10bfloat16_tEfNS_4arch4Sm80ELb1ELb0ELb0ELb1ELb0ELb0ELb1ELb0EEENS1_21CollectiveEpilogueFwdINS6_IJS8_SA_S9_EEENS6_IJNS7_ILi1EEESI_SI_EEESC_SE_Li128ELb1ELb1ELb0ELb0EEENS1_19SingleTileSchedulerILb1ELb0ELb1ELi128EEEEEEEEEvNT_6ParamsE)
        /*002c*/ 	.word	0x00000000


	//----- nvinfo : EIATTR_REGCOUNT
	.align		4
.L_18:
        /*0030*/ 	.byte	0x04, 0x2f
        /*0032*/ 	.short	(.L_20 - .L_19)
	.align		4
.L_19:
        /*0034*/ 	.word	index@(_ZN7cutlass13device_kernelIN5flash19enable_sm80_to_sm89INS1_16FlashAttnFwdSm80INS1_25CollectiveMainloopFwdSm80ILi4ELi1ELb0EN4cute5tupleIJNS5_1CILi128EEENS7_ILi112EEENS7_ILi64EEEEEELi64ENS_10bfloat16_tEfNS_4arch4Sm80ELb1ELb0ELb0ELb0ELb0ELb0ELb1ELb0EEENS1_21CollectiveEpilogueFwdINS6_IJS8_SA_S9_EEENS6_IJNS7_ILi1EEESI_SI_EEESC_SE_Li128ELb0ELb1ELb0ELb0EEENS1_30DynamicPersistentTileSchedulerILi128ELi128ELb0ELb1ELb0EEEEEEEEEvNT_6ParamsE)
        /*0038*/ 	.word	0x00000004


	//----- nvinfo : EIATTR_FRAME_SIZE
	.align		4
.L_20:
        /*003c*/ 	.byte	0x04, 0x11
        /*003e*/ 	.short	(.L_22 - .L_21)
	.align		4
.L_21:
        /*0040*/ 	.word	index@(_ZN7cutlass13device_kernelIN5flash19enable_sm80_to_sm89INS1_16FlashAttnFwdSm80INS1_25CollectiveMainloopFwdSm80ILi4ELi1ELb0EN4cute5tupleIJNS5_1CILi128EEENS7_ILi112EEENS7_ILi64EEEEEELi64ENS_10bfloat16_tEfNS_4arch4Sm80ELb1ELb0ELb0ELb0ELb0ELb0ELb1ELb0EEENS1_21CollectiveEpilogueFwdINS6_IJS8_SA_S9_EEENS6_IJNS7_ILi1EEESI_SI_EEESC_SE_Li128ELb0ELb1ELb0ELb0EEENS1_30DynamicPersistentTileSchedulerILi128ELi128ELb0ELb1ELb0EEEEEEEEEvNT_6ParamsE)
        /*0044*/ 	.word	0x00000000


	//----- nvinfo : EIATTR_REGCOUNT
	.align		4
.L_22:
        /*0048*/ 	.byte	0x04, 0x2f
        /*004a*/ 	.short	(.L_24 - .L_23)
	.align		4
.L_23:
        /*004c*/ 	.word	index@(_ZN7cutlass13device_kernelIN5flash19enable_sm80_to_sm89INS1_16FlashAttnFwdSm80INS1_25CollectiveMainloopFwdSm80ILi4ELi1ELb0EN4cute5tupleIJNS5_1CILi128EEENS7_ILi96EEENS7_ILi64EEEEEELi64ENS_10bfloat16_tEfNS_4arch4Sm80ELb0ELb1ELb0ELb1ELb0ELb1ELb1ELb0EEENS1_21CollectiveEpilogueFwdINS6_IJS8_SA_S9_EEENS6_IJNS7_ILi1EEESI_SI_EEESC_SE_Li128ELb1ELb1ELb0ELb0EEENS1_19SingleTileSchedulerILb1ELb0ELb1ELi128EEEEEEEEEvNT_6ParamsE)
        /*0050*/ 	.word	0x00000004


	//----- nvinfo : EIATTR_FRAME_SIZE
	.align		4
.L_24:
        /*0054*/ 	.byte	0x04, 0x11
        /*0056*/ 	.short	(.L_26 - .L_25)
	.align		4
.L_25:
        /*0058*/ 	.word	index@(_ZN7cutlass13device_kernelIN5flash19enable_sm80_to_sm89INS1_16FlashAttnFwdSm80INS1_25CollectiveMainloopFwdSm80ILi4ELi1ELb0EN4cute5tupleIJNS5_1CILi128EEENS7_ILi96EEENS7_ILi64EEEEEELi64ENS_10bfloat16_tEfNS_4arch4Sm80ELb0ELb1ELb0ELb1ELb0ELb1ELb1ELb0EEENS1_21CollectiveEpilogueFwdINS6_IJS8_SA_S9_EEENS6_IJNS7_ILi1EEESI_SI_EEESC_SE_Li128ELb1ELb1ELb0ELb0EEENS1_19SingleTileSchedulerILb1ELb0ELb1ELi128EEEEEEEEEvNT_6ParamsE)
        /*005c*/ 	.word	0x00000000


	//----- nvinfo : EIATTR_REGCOUNT
	.align		4
.L_26:
        /*0060*/ 	.byte	0x04, 0x2f
        /*0062*/ 	.short	(.L_28 - .L_27)
	.align		4
.L_27:
        /*0064*/ 	.word	index@(_ZN7cutlass13device_kernelIN5flash19enable_sm80_to_sm89INS1_16FlashAttnFwdSm80INS1_25CollectiveMainloopFwdSm80ILi4ELi1ELb0EN4cute5tupleIJNS5_1CILi128EEENS7_ILi96EEENS7_ILi64EEEEEELi64ENS_10bfloat16_tEfNS_4arch4Sm80ELb0ELb1ELb0ELb1ELb0ELb0ELb1ELb0EEENS1_21CollectiveEpilogueFwdINS6_IJS8_SA_S9_EEENS6_IJNS7_ILi1EEESI_SI_EEESC_SE_Li128ELb1ELb1ELb0ELb0EEENS1_19SingleTileSchedulerILb1ELb0ELb1ELi128EEEEEEEEEvNT_6ParamsE)
        /*0068*/ 	.word	0x00000004


	//----- nvinfo : EIATTR_FRAME_SIZE
	.align		4
.L_28:
        /*006c*/ 	.byte	0x04, 0x11
        /*006e*/ 	.short	(.L_30 - .L_29)
	.align		4
.L_29:
        /*0070*/ 	.word	index@(_ZN7cutlass13device_kernelIN5flash19enable_sm80_to_sm89INS1_16FlashAttnFwdSm80INS1_25CollectiveMainloopFwdSm80ILi4ELi1ELb0EN4cute5tupleIJNS5_1CILi128EEENS7_ILi96EEENS7_ILi64EEEEEELi64ENS_10bfloat16_tEfNS_4arch4Sm80ELb0ELb1ELb0ELb1ELb0ELb0ELb1ELb0EEENS1_21CollectiveEpilogueFwdINS6_IJS8_SA_S9_EEENS6_IJNS7_ILi1EEESI_SI_EEESC_SE_Li128ELb1ELb1ELb0ELb0EEENS1_19SingleTileSchedulerILb1ELb0ELb1ELi128EEEEEEEEEvNT_6ParamsE)
        /*0074*/ 	.word	0x00000000


	//----- nvinfo : EIATTR_REGCOUNT
	.align		4
.L_30:
        /*0078*/ 	.byte	0x04, 0x2f
        /*007a*/ 	.short	(.L_32 - .L_31)
	.align		4
.L_31:
        /*007c*/ 	.word	index@(_ZN7cutlass13device_kernelIN5flash19enable_sm80_to_sm89INS1_16FlashAttnFwdSm80INS1_25CollectiveMainloopFwdSm80ILi4ELi1ELb0EN4cute5tupleIJNS5_1CILi128EEENS7_ILi96EEENS7_ILi64EEEEEELi64ENS_10bfloat16_tEfNS_4arch4Sm80ELb0ELb1ELb0ELb0ELb0ELb0ELb1ELb0EEENS1_21CollectiveEpilogueFwdINS6_IJS8_SA_S9_EEENS6_IJNS7_ILi1EEESI_SI_EEESC_SE_Li128ELb0ELb1ELb0ELb0EEENS1_19SingleTileSchedulerILb0ELb0ELb1ELi128EEEEEEEEEvNT_6ParamsE)
        /*0080*/ 	.word	0x00000004


	//----- nvinfo : EIATTR_FRAME_SIZE
	.align		4
.L_32:
        /*0084*/ 	.byte	0x04, 0x11
        /*0086*/ 	.short	(.L_34 - .L_33)
	.align		4
.L_33:
        /*0088*/ 	.word	index@(_ZN7cutlass13device_kernelIN5flash19enable_sm80_to_sm89INS1_16FlashAttnFwdSm80INS1_25CollectiveMainloopFwdSm80ILi4ELi1ELb0EN4cute5tupleIJNS5_1CILi128EEENS7_ILi96EEENS7_ILi64EEEEEELi64ENS_10bfloat16_tEfNS_4arch4Sm80ELb0ELb1ELb0ELb0ELb0ELb0ELb1ELb0EEENS1_21CollectiveEpilogueFwdINS6_IJS8_SA_S9_EEENS6_IJNS7_ILi1EEESI_SI_EEESC_SE_Li128ELb0ELb1ELb0ELb0EEENS1_19SingleTileSchedulerILb0ELb0ELb1ELi128EEEEEEEEEvNT_6ParamsE)
        /*008c*/ 	.word	0x00000000


	//----- nvinfo : EIATTR_REGCOUNT
	.align		4
.L_34:
        /*0090*/ 	.byte	0x04, 0x2f
        /*0092*/ 	.short	(.L_36 - .L_35)
	.align		4
.L_35:
        /*0094*/ 	.word	index@(_ZN7cutlass13device_kernelIN5flash19enable_sm80_to_sm89INS1_16FlashAttnFwdSm80INS1_25CollectiveMainloopFwdSm80ILi4ELi1ELb0EN4cute5tupleIJNS5_1CILi128EEENS7_ILi112EEENS7_ILi64EEEEEELi64ENS_10bfloat16_tEfNS_4arch4Sm80ELb0ELb0ELb0ELb1ELb0ELb1ELb1ELb0EEENS1_21CollectiveEpilogueFwdINS6_IJS8_SA_S9_EEENS6_IJNS7_ILi1EEESI_SI_EEESC_SE_Li128ELb1ELb1ELb0ELb0EEENS1_19SingleTileSchedulerILb1ELb0ELb1ELi128EEEEEEEEEvNT_6ParamsE)
        /*0098*/ 	.word	0x00000004


	//----- nvinfo : EIATTR_FRAME_SIZE
	.align		4
.L_36:
        /*009c*/ 	.byte	0x04, 0x11
        /*009e*/ 	.short	(.L_38 - .L_37)
	.align		4
.L_37:
        /*00a0*/ 	.word	index@(_ZN7cutlass13device_kernelIN5flash19enable_sm80_to_sm89INS1_16FlashAttnFwdSm80INS1_25CollectiveMainloopFwdSm80ILi4ELi1ELb0EN4cute5tupleIJNS5_1CILi128EEENS7_ILi112EEENS7_ILi64EEEEEELi64ENS_10bfloat16_tEfNS_4arch4Sm80ELb0ELb0ELb0ELb1ELb0ELb1ELb1ELb0EEENS1_21CollectiveEpilogueFwdINS6_IJS8_SA_S9_EEENS6_IJNS7_ILi1EEESI_SI_EEESC_SE_Li128ELb1ELb1ELb0ELb0EEENS1_19SingleTileSchedulerILb1ELb0ELb1ELi128EEEEEEEEEvNT_6ParamsE)
        /*00a4*/ 	.word	0x00000000


	//----- nvinfo : EIATTR_REGCOUNT
	.align		4
.L_38:
        /*00a8*/ 	.byte	0x04, 0x2f
        /*00aa*/ 	.short	(.L_40 - .L_39)
	.align		4
.L_39:
        /*00ac*/ 	.word	index@(_ZN7cutlass13device_kernelIN5flash19enable_sm80_to_sm89INS1_16FlashAttnFwdSm80INS1_25CollectiveMainloopFwdSm80ILi4ELi1ELb0EN4cute5tupleIJNS5_1CILi128EEENS7_ILi112EEENS7_ILi64EEEEEELi64ENS_10bfloat16_tEfNS_4arch4Sm80ELb0ELb0ELb0ELb1ELb0ELb0ELb1ELb0EEENS1_21CollectiveEpilogueFwdINS6_IJS8_SA_S9_EEENS6_IJNS7_ILi1EEESI_SI_EEESC_SE_Li128ELb1ELb1ELb0ELb0EEENS1_19SingleTileSchedulerILb1ELb0ELb1ELi128EEEEEEEEEvNT_6ParamsE)
        /*00b0*/ 	.word	0x00000004


	//----- nvinfo : EIATTR_FRAME_SIZE
	.align		4
.L_40:
        /*00b4*/ 	.byte	0x04, 0x11
        /*00b6*/ 	.short	(.L_42 - .L_41)
	.align		4
.L_41:
        /*00b8*/ 	.word	index@(_ZN7cutlass13device_kernelIN5flash19enable_sm80_to_sm89INS1_16FlashAttnFwdSm80INS1_25CollectiveMainloopFwdSm80ILi4ELi1ELb0EN4cute5tupleIJNS5_1CILi128EEENS7_ILi112EEENS7_ILi64EEEEEELi64ENS_10bfloat16_tEfNS_4arch4Sm80ELb0ELb0ELb0ELb1ELb0ELb0ELb1ELb0EEENS1_21CollectiveEpilogueFwdINS6_IJS8_SA_S9_EEENS6_IJNS7_ILi1EEESI_SI_EEESC_SE_Li128ELb1ELb1ELb0ELb0EEENS1_19SingleTileSchedulerILb1ELb0ELb1ELi128EEEEEEEEEvNT_6ParamsE)
        /*00bc*/ 	.word	0x00000000


	//----- nvinfo : EIATTR_REGCOUNT
	.align		4
.L_42:
        /*00c0*/ 	.byte	0x04, 0x2f
        /*00c2*/ 	.short	(.L_44 - .L_43)
	.align		4
.L_43:
        /*00c4*/ 	.word	index@(_ZN7cutlass13device_kernelIN5flash19enable_sm80_to_sm89INS1_16FlashAttnFwdSm80INS1_25CollectiveMainloopFwdSm80ILi4ELi1ELb0EN4cute5tupleIJNS5_1CILi128EEENS7_ILi112EEENS7_ILi64EEEEEELi64ENS_10bfloat16_tEfNS_4arch4Sm80ELb0ELb0ELb0ELb0ELb0ELb0ELb1ELb0EEENS1_21CollectiveEpilogueFwdINS6_IJS8_SA_S9_EEENS6_IJNS7_ILi1EEESI_SI_EEESC_SE_Li128ELb0ELb1ELb0ELb0EEENS1_19SingleTileSchedulerILb0ELb0ELb1ELi128EEEEEEEEEvNT_6ParamsE)
        /*00c8*/ 	.word	0x00000004


	//----- nvinfo : EIATTR_FRAME_SIZE
	.align		4
.L_44:
        /*00cc*/ 	.byte	0x04, 0x11
        /*00ce*/ 	.short	(.L_46 - .L_45)
	.align		4
.L_45:
        /*00d0*/ 	.word	index@(_ZN7cutlass13device_kernelIN5flash19enable_sm80_to_sm89INS1_16FlashAttnFwdSm80INS1_25CollectiveMainloopFwdSm80ILi4ELi1ELb0EN4cute5tupleIJNS5_1CILi128EEENS7_ILi112EEENS7_ILi64EEEEEELi64ENS_10bfloat16_tEfNS_4arch4Sm80ELb0ELb0ELb0ELb0ELb0ELb0ELb1ELb0EEENS1_21CollectiveEpilogueFwdINS6_IJS8_SA_S9_EEENS6_IJNS7_ILi1EEESI_SI_EEESC_SE_Li128ELb0ELb1ELb0ELb0EEENS1_19SingleTileSchedulerILb0ELb0ELb1ELi128EEEEEEEEEvNT_6ParamsE)
        /*00d4*/ 	.word	0x00000000


	//----- nvinfo : EIATTR_MIN_STACK_SIZE
	.align		4
.L_46:
        /*00d8*/ 	.byte	0x04, 0x12
        /*00da*/ 	.short	(.L_48 - .L_47)
	.align		4
.L_47:
        /*00dc*/ 	.word	index@(_ZN7cutlass13device_kernelIN5flash19enable_sm80_to_sm89INS1_16FlashAttnFwdSm80INS1_25CollectiveMainloopFwdSm80ILi4ELi1ELb0EN4cute5tupleIJNS5_1CILi128EEENS7_ILi112EEENS7_ILi64EEEEEELi64ENS_10bfloat16_tEfNS_4arch4Sm80ELb0ELb0ELb0ELb0ELb0ELb0ELb1ELb0EEENS1_21CollectiveEpilogueFwdINS6_IJS8_SA_S9_EEENS6_IJNS7_ILi1EEESI_SI_EEESC_SE_Li128ELb0ELb1ELb0ELb0EEENS1_19SingleTileSchedulerILb0ELb0ELb1ELi128EEEEEEEEEvNT_6ParamsE)
        /*00e0*/ 	.word	0x00000000


	//----- nvinfo : EIATTR_MIN_STACK_SIZE
	.align		4
.L_48:
        /*00e4*/ 	.byte	0x04, 0x12
        /*00e6*/ 	.short	(.L_50 - .L_49)
	.align		4
.L_49:
        /*00e8*/ 	.word	index@(_ZN7cutlass13device_kernelIN5flash19enable_sm80_to_sm89INS1_16FlashAttnFwdSm80INS1_25CollectiveMainloopFwdSm80ILi4ELi1ELb0EN4cute5tupleIJNS5_1CILi128EEENS7_ILi112EEENS7_ILi64EEEEEELi64ENS_10bfloat16_tEfNS_4arch4Sm80ELb0ELb0ELb0ELb1ELb0ELb0ELb1ELb0EEENS1_21CollectiveEpilogueFwdINS6_IJS8_SA_S9_EEENS6_IJNS7_ILi1EEESI_SI_EEESC_SE_Li128ELb1ELb1ELb0ELb0EEENS1_19SingleTileSchedulerILb1ELb0ELb1ELi128EEEEEEEEEvNT_6ParamsE)
        /*00ec*/ 	.word	0x00000000


	//----- nvinfo : EIATTR_MIN_STACK_SIZE
	.align		4
.L_50:
        /*00f0*/ 	.byte	0x04, 0x12
        /*00f2*/ 	.short	(.L_52 - .L_51)
	.align		4
.L_51:
        /*00f4*/ 	.word	index@(_ZN7cutlass13device_kernelIN5flash19enable_sm80_to_sm89INS1_16FlashAttnFwdSm80INS1_25CollectiveMainloopFwdSm80ILi4ELi1ELb0EN4cute5tupleIJNS5_1CILi128EEENS7_ILi112EEENS7_ILi64EEEEEELi64ENS_10bfloat16_tEfNS_4arch4Sm80ELb0ELb0ELb0ELb1ELb0ELb1ELb1ELb0EEENS1_21CollectiveEpilogueFwdINS6_IJS8_SA_S9_EEENS6_IJNS7_ILi1EEESI_SI_EEESC_SE_Li128ELb1ELb1ELb0ELb0EEENS1_19SingleTileSchedulerILb1ELb0ELb1ELi128EEEEEEEEEvNT_6ParamsE)
        /*00f8*/ 	.word	0x00000000


	//----- nvinfo : EIATTR_MIN_STACK_SIZE
	.align		4
.L_52:
        /*00fc*/ 	.byte	0x04, 0x12
        /*00fe*/ 	.short	(.L_54 - .L_53)
	.align		4
.L_53:
        /*0100*/ 	.word	index@(_ZN7cutlass13device_kernelIN5flash19enable_sm80_to_sm89INS1_16FlashAttnFwdSm80INS1_25CollectiveMainloopFwdSm80ILi4ELi1ELb0EN4cute5tupleIJNS5_1CILi128EEENS7_ILi96EEENS7_ILi64EEEEEELi64ENS_10bfloat16_tEfNS_4arch4Sm80ELb0ELb1ELb0ELb0ELb0ELb0ELb1ELb0EEENS1_21CollectiveEpilogueFwdINS6_IJS8_SA_S9_EEENS6_IJNS7_ILi1EEESI_SI_EEESC_SE_Li128ELb0ELb1ELb0ELb0EEENS1_19SingleTileSchedulerILb0ELb0ELb1ELi128EEEEEEEEEvNT_6ParamsE)
        /*0104*/ 	.word	0x00000000


	//----- nvinfo : EIATTR_MIN_STACK_SIZE
	.align		4
.L_54:
        /*0108*/ 	.byte	0x04, 0x12
        /*010a*/ 	.short	(.L_56 - .L_55)
	.align		4
.L_55:
        /*010c*/ 	.word	index@(_ZN7cutlass13device_kernelIN5flash19enable_sm80_to_sm89INS1_16FlashAttnFwdSm80INS1_25CollectiveMainloopFwdSm80ILi4ELi1ELb0EN4cute5tupleIJNS5_1CILi128EEENS7_ILi96EEENS7_ILi64EEEEEELi64ENS_10bfloat16_tEfNS_4arch4Sm80ELb0ELb1ELb0ELb1ELb0ELb0ELb1ELb0EEENS1_21CollectiveEpilogueFwdINS6_IJS8_SA_S9_EEENS6_IJNS7_ILi1EEESI_SI_EEESC_SE_Li128ELb1ELb1ELb0ELb0EEENS1_19SingleTileSchedulerILb1ELb0ELb1ELi128EEEEEEEEEvNT_6ParamsE)
        /*0110*/ 	.word	0x00000000


	//----- nvinfo : EIATTR_MIN_STACK_SIZE
	.align		4
.L_56:
        /*0114*/ 	.byte	0x04, 0x12
        /*0116*/ 	.short	(.L_58 - .L_57)
	.align		4
.L_57:
        /*0118*/ 	.word	index@(_ZN7cutlass13device_kernelIN5flash19enable_sm80_to_sm89INS1_16FlashAttnFwdSm80INS1_25CollectiveMainloopFwdSm80ILi4ELi1ELb0EN4cute5tupleIJNS5_1CILi128EEENS7_ILi96EEENS7_ILi64EEEEEELi64ENS_10bfloat16_tEfNS_4arch4Sm80ELb0ELb1ELb0ELb1ELb0ELb1ELb1ELb0EEENS1_21CollectiveEpilogueFwdINS6_IJS8_SA_S9_EEENS6_IJNS7_ILi1EEESI_SI_EEESC_SE_Li128ELb1ELb1ELb0ELb0EEENS1_19SingleTileSchedulerILb1ELb0ELb1ELi128EEEEEEEEEvNT_6ParamsE)
        /*011c*/ 	.word	0x00000000


	//----- nvinfo : EIATTR_MIN_STACK_SIZE
	.align		4
.L_58:
        /*0120*/ 	.byte	0x04, 0x12
        /*0122*/ 	.short	(.L_60 - .L_59)
	.align		4
.L_59:
        /*0124*/ 	.word	index@(_ZN7cutlass13device_kernelIN5flash19enable_sm80_to_sm89INS1_16FlashAttnFwdSm80INS1_25CollectiveMainloopFwdSm80ILi4ELi1ELb0EN4cute5tupleIJNS5_1CILi128EEENS7_ILi112EEENS7_ILi64EEEEEELi64ENS_10bfloat16_tEfNS_4arch4Sm80ELb1ELb0ELb0ELb0ELb0ELb0ELb1ELb0EEENS1_21CollectiveEpilogueFwdINS6_IJS8_SA_S9_EEENS6_IJNS7_ILi1EEESI_SI_EEESC_SE_Li128ELb0ELb1ELb0ELb0EEENS1_30DynamicPersistentTileSchedulerILi128ELi128ELb0ELb1ELb0EEEEEEEEEvNT_6ParamsE)
        /*0128*/ 	.word	0x00000000


	//----- nvinfo : EIATTR_MIN_STACK_SIZE
	.align		4
.L_60:
        /*012c*/ 	.byte	0x04, 0x12
        /*012e*/ 	.short	(.L_62 - .L_61)
	.align		4
.L_61:
        /*0130*/ 	.word	index@(_ZN7cutlass13device_kernelIN5flash19enable_sm80_to_sm89INS1_16FlashAttnFwdSm80INS1_25CollectiveMainloopFwdSm80ILi4ELi1ELb0EN4cute5tupleIJNS5_1CILi128EEENS7_ILi112EEENS7_ILi64EEEEEELi64ENS_10bfloat16_tEfNS_4arch4Sm80ELb1ELb0ELb0ELb1ELb0ELb0ELb1ELb0EEENS1_21CollectiveEpilogueFwdINS6_IJS8_SA_S9_EEENS6_IJNS7_ILi1EEESI_SI_EEESC_SE_Li128ELb1ELb1ELb0ELb0EEENS1_19SingleTileSchedulerILb1ELb0ELb1ELi128EEEEEEEEEvNT_6ParamsE)
        /*0134*/ 	.word	0x00000000


	//----- nvinfo : EIATTR_MIN_STACK_SIZE
	.align		4
.L_62:
        /*0138*/ 	.byte	0x04, 0x12
        /*013a*/ 	.short	(.L_64 - .L_63)
	.align		4
.L_63:
        /*013c*/ 	.word	index@(_ZN7cutlass13device_kernelIN5flash19enable_sm80_to_sm89INS1_16FlashAttnFwdSm80INS1_25CollectiveMainloopFwdSm80ILi4ELi1ELb0EN4cute5tupleIJNS5_1CILi128EEENS7_ILi112EEENS7_ILi64EEEEEELi64ENS_10bfloat16_tEfNS_4arch4Sm80ELb1ELb0ELb0ELb1ELb0ELb1ELb1ELb0EEENS1_21CollectiveEpilogueFwdINS6_IJS8_SA_S9_EEENS6_IJNS7_ILi1EEESI_SI_EEESC_SE_Li128ELb1ELb1ELb0ELb0EEENS1_19SingleTileSchedulerILb1ELb0ELb1ELi128EEEEEEEEEvNT_6ParamsE)
        /*0140*/ 	.word	0x00000000
.L_64:


//--------------------- .nv.compat                --------------------------
	.section	.nv.compat,"",@"SHT_CUDA_COMPAT_INFO"
	.align	4
        /*0000*/ 	.byte	0x02, 0x09, 0x01, 0x00, 0x02, 0x02, 0x01, 0x00, 0x02, 0x05, 0x05, 0x00, 0x03, 0x07, 0x01, 0x01
        /*0010*/ 	.byte	0x02, 0x03, 0x00, 0x00, 0x02, 0x06, 0x01, 0x00, 0x04, 0x0b, 0x08, 0x00, 0x00, 0x00, 0x00, 0x00
        /*0020*/ 	.byte	0x00, 0x00, 0x00, 0x00


//--------------------- .nv.info._ZN7cutlass13device_kernelIN5flash19enable_sm80_to_sm89INS1_16FlashAttnFwdSm80INS1_25CollectiveMainloopFwdSm80ILi4ELi1ELb0EN4cute5tupleIJNS5_1CILi128EEENS7_ILi112EEENS7_ILi64EEEEEELi64ENS_10bfloat16_tEfNS_4arch4Sm80ELb0ELb0ELb0ELb0ELb0ELb0ELb1ELb0EEENS1_21CollectiveEpilogueFwdINS6_IJS8_SA_S9_EEENS6_IJNS7_ILi1EEESI_SI_EEESC_SE_Li128ELb0ELb1ELb0ELb0EEENS1_19SingleTileSchedulerILb0ELb0ELb1ELi128EEEEEEEEEvNT_6ParamsE --------------------------
	.section	.nv.info._ZN7cutlass13device_kernelIN5flash19enable_sm80_to_sm89INS1_16FlashAttnFwdSm80INS1_25CollectiveMainloopFwdSm80ILi4ELi1ELb0EN4cute5tupleIJNS5_1CILi128EEENS7_ILi112EEENS7_ILi64EEEEEELi64ENS_10bfloat16_tEfNS_4arch4Sm80ELb0ELb0ELb0ELb0ELb0ELb0ELb1ELb0EEENS1_21CollectiveEpilogueFwdINS6_IJS8_SA_S9_EEENS6_IJNS7_ILi1EEESI_SI_EEESC_SE_Li128ELb0ELb1ELb0ELb0EEENS1_19SingleTileSchedulerILb0ELb0ELb1ELi128EEEEEEEEEvNT_6ParamsE,"",@"SHT_CUDA_INFO"
	.sectionflags	@""
	.align	4


	//----- nvinfo : EIATTR_CUDA_API_VERSION
	.align		4
        /*0000*/ 	.byte	0x04, 0x37
        /*0002*/ 	.short	(.L_66 - .L_65)
.L_65:
        /*0004*/ 	.word	0x00000082


	//----- nvinfo : EIATTR_KPARAM_INFO
	.align		4
.L_66:
        /*0008*/ 	.byte	0x04, 0x17
        /*000a*/ 	.short	(.L_68 - .L_67)
.L_67:
        /*000c*/ 	.word	0x00000000
        /*0010*/ 	.short	0x0000
        /*0012*/ 	.short	0x0000
        /*0014*/ 	.byte	0x00, 0xf0, 0x61, 0x10


	//----- nvinfo : EIATTR_SPARSE_MMA_MASK
	.align		4
.L_68:
        /*0018*/ 	.byte	0x03, 0x50
        /*001a*/ 	.short	0x0000


	//----- nvinfo : EIATTR_MAXREG_COUNT
	.align		4
        /*001c*/ 	.byte	0x03, 0x1b
        /*001e*/ 	.short	0x00ff


	//----- nvinfo : EIATTR_MERCURY_ISA_VERSION
	.align		4
        /*0020*/ 	.byte	0x03, 0x5f
        /*0022*/ 	.short	0x0101


	//----- nvinfo : EIATTR_EXIT_INSTR_OFFSETS
	.align		4
        /*0024*/ 	.byte	0x04, 0x1c
        /*0026*/ 	.short	(.L_70 - .L_69)


	//   ....[0]....
.L_69:
        /*0028*/ 	.word	0x00000010


	//----- nvinfo : EIATTR_MAX_THREADS
	.align		4
.L_70:
        /*002c*/ 	.byte	0x04, 0x05
        /*002e*/ 	.short	(.L_72 - .L_71)
.L_71:
        /*0030*/ 	.word	0x00000080
        /*0034*/ 	.word	0x00000001
        /*0038*/ 	.word	0x00000001


	//----- nvinfo : EIATTR_CBANK_PARAM_SIZE
	.align		4
.L_72:
        /*003c*/ 	.byte	0x03, 0x19
        /*003e*/ 	.short	0x0418


	//----- nvinfo : EIATTR_PARAM_CBANK
	.align		4
        /*0040*/ 	.byte	0x04, 0x0a
        /*0042*/ 	.short	(.L_74 - .L_73)
	.align		4
.L_73:
        /*0044*/ 	.word	index@(.nv.constant0._ZN7cutlass13device_kernelIN5flash19enable_sm80_to_sm89INS1_16FlashAttnFwdSm80INS1_25CollectiveMainloopFwdSm80ILi4ELi1ELb0EN4cute5tupleIJNS5_1CILi128EEENS7_ILi112EEENS7_ILi64EEEEEELi64ENS_10bfloat16_tEfNS_4arch4Sm80ELb0ELb0ELb0ELb0ELb0ELb0ELb1ELb0EEENS1_21CollectiveEpilogueFwdINS6_IJS8_SA_S9_EEENS6_IJNS7_ILi1EEESI_SI_EEESC_SE_Li128ELb0ELb1ELb0ELb0EEENS1_19SingleTileSchedulerILb0ELb0ELb1ELi128EEEEEEEEEvNT_6ParamsE)
        /*0048*/ 	.short	0x0210
        /*004a*/ 	.short	0x0418


	//----- nvinfo : EIATTR_SW_WAR
	.align		4
.L_74:
        /*004c*/ 	.byte	0x04, 0x36
        /*004e*/ 	.short	(.L_76 - .L_75)
.L_75:
        /*0050*/ 	.word	0x00000008
.L_76:


//--------------------- .nv.info._ZN7cutlass13device_kernelIN5flash19enable_sm80_to_sm89INS1_16FlashAttnFwdSm80INS1_25CollectiveMainloopFwdSm80ILi4ELi1ELb0EN4cute5tupleIJNS5_1CILi128EEENS7_ILi112EEENS7_ILi64EEEEEELi64ENS_10bfloat16_tEfNS_4arch4Sm80ELb0ELb0ELb0ELb1ELb0ELb0ELb1ELb0EEENS1_21CollectiveEpilogueFwdINS6_IJS8_SA_S9_EEENS6_IJNS7_ILi1EEESI_SI_EEESC_SE_Li128ELb1ELb1ELb0ELb0EEENS1_19SingleTileSchedulerILb1ELb0ELb1ELi128EEEEEEEEEvNT_6ParamsE --------------------------
	.section	.nv.info._ZN7cutlass13device_kernelIN5flash19enable_sm80_to_sm89INS1_16FlashAttnFwdSm80INS1_25CollectiveMainloopFwdSm80ILi4ELi1ELb0EN4cute5tupleIJNS5_1CILi128EEENS7_ILi112EEENS7_ILi64EEEEEELi64ENS_10bfloat16_tEfNS_4arch4Sm80ELb0ELb0ELb0ELb1ELb0ELb0ELb1ELb0EEENS1_21CollectiveEpilogueFwdINS6_IJS8_SA_S9_EEENS6_IJNS7_ILi1EEESI_SI_EEESC_SE_Li128ELb1ELb1ELb0ELb0EEENS1_19SingleTileSchedulerILb1ELb0ELb1ELi128EEEEEEEEEvNT_6ParamsE,"",@"SHT_CUDA_INFO"
	.sectionflags	@""
	.align	4


	//----- nvinfo : EIATTR_CUDA_API_VERSION
	.align		4
        /*0000*/ 	.byte	0x04, 0x37
        /*0002*/ 	.short	(.L_78 - .L_77)
.L_77:
        /*0004*/ 	.word	0x00000082


	//----- nvinfo : EIATTR_KPARAM_INFO
	.align		4
.L_78:
        /*0008*/ 	.byte	0x04, 0x17
        /*000a*/ 	.short	(.L_80 - .L_79)
.L_79:
        /*000c*/ 	.word	0x00000000
        /*0010*/ 	.short	0x0000
        /*0012*/ 	.short	0x0000
        /*0014*/ 	.byte	0x00, 0xf0, 0x61, 0x10


	//----- nvinfo : EIATTR_SPARSE_MMA_MASK
	.align		4
.L_80:
        /*0018*/ 	.byte	0x03, 0x50
        /*001a*/ 	.short	0x0000


	//----- nvinfo : EIATTR_MAXREG_COUNT
	.align		4
        /*001c*/ 	.byte	0x03, 0x1b
        /*001e*/ 	.short	0x00ff


	//----- nvinfo : EIATTR_MERCURY_ISA_VERSION
	.align		4
        /*0020*/ 	.byte	0x03, 0x5f
        /*0022*/ 	.short	0x0101


	//----- nvinfo : EIATTR_EXIT_INSTR_OFFSETS
	.align		4
        /*0024*/ 	.byte	0x04, 0x1c
        /*0026*/ 	.short	(.L_82 - .L_81)


	//   ....[0]....
.L_81:
        /*0028*/ 	.word	0x00000010


	//----- nvinfo : EIATTR_MAX_THREADS
	.align		4
.L_82:
        /*002c*/ 	.byte	0x04, 0x05
        /*002e*/ 	.short	(.L_84 - .L_83)
.L_83:
        /*0030*/ 	.word	0x00000080
        /*0034*/ 	.word	0x00000001
        /*0038*/ 	.word	0x00000001


	//----- nvinfo : EIATTR_CBANK_PARAM_SIZE
	.align		4
.L_84:
        /*003c*/ 	.byte	0x03, 0x19
        /*003e*/ 	.short	0x0418


	//----- nvinfo : EIATTR_PARAM_CBANK
	.align		4
        /*0040*/ 	.byte	0x04, 0x0a
        /*0042*/ 	.short	(.L_86 - .L_85)
	.align		4
.L_85:
        /*0044*/ 	.word	index@(.nv.constant0._ZN7cutlass13device_kernelIN5flash19enable_sm80_to_sm89INS1_16FlashAttnFwdSm80INS1_25CollectiveMainloopFwdSm80ILi4ELi1ELb0EN4cute5tupleIJNS5_1CILi128EEENS7_ILi112EEENS7_ILi64EEEEEELi64ENS_10bfloat16_tEfNS_4arch4Sm80ELb0ELb0ELb0ELb1ELb0ELb0ELb1ELb0EEENS1_21CollectiveEpilogueFwdINS6_IJS8_SA_S9_EEENS6_IJNS7_ILi1EEESI_SI_EEESC_SE_Li128ELb1ELb1ELb0ELb0EEENS1_19SingleTileSchedulerILb1ELb0ELb1ELi128EEEEEEEEEvNT_6ParamsE)
        /*0048*/ 	.short	0x0210
        /*004a*/ 	.short	0x0418


	//----- nvinfo : EIATTR_SW_WAR
	.align		4
.L_86:
        /*004c*/ 	.byte	0x04, 0x36
        /*004e*/ 	.short	(.L_88 - .L_87)
.L_87:
        /*0050*/ 	.word	0x00000008
.L_88:


//--------------------- .nv.info._ZN7cutlass13device_kernelIN5flash19enable_sm80_to_sm89INS1_16FlashAttnFwdSm80INS1_25CollectiveMainloopFwdSm80ILi4ELi1ELb0EN4cute5tupleIJNS5_1CILi128EEENS7_ILi112EEENS7_ILi64EEEEEELi64ENS_10bfloat16_tEfNS_4arch4Sm80ELb0ELb0ELb0ELb1ELb0ELb1ELb1ELb0EEENS1_21CollectiveEpilogueFwdINS6_IJS8_SA_S9_EEENS6_IJNS7_ILi1EEESI_SI_EEESC_SE_Li128ELb1ELb1ELb0ELb0EEENS1_19SingleTileSchedulerILb1ELb0ELb1ELi128EEEEEEEEEvNT_6ParamsE --------------------------
	.section	.nv.info._ZN7cutlass13device_kernelIN5flash19enable_sm80_to_sm89INS1_16FlashAttnFwdSm80INS1_25CollectiveMainloopFwdSm80ILi4ELi1ELb0EN4cute5tupleIJNS5_1CILi128EEENS7_ILi112EEENS7_ILi64EEEEEELi64ENS_10bfloat16_tEfNS_4arch4Sm80ELb0ELb0ELb0ELb1ELb0ELb1ELb1ELb0EEENS1_21CollectiveEpilogueFwdINS6_IJS8_SA_S9_EEENS6_IJNS7_ILi1EEESI_SI_EEESC_SE_Li128ELb1ELb1ELb0ELb0EEENS1_19SingleTileSchedulerILb1ELb0ELb1ELi128EEEEEEEEEvNT_6ParamsE,"",@"SHT_CUDA_INFO"
	.sectionflags	@""
	.align	4


	//----- nvinfo : EIATTR_CUDA_API_VERSION
	.align		4
        /*0000*/ 	.byte	0x04, 0x37
        /*0002*/ 	.short	(.L_90 - .L_89)
.L_89:
        /*0004*/ 	.word	0x00000082


	//----- nvinfo : EIATTR_KPARAM_INFO
	.align		4
.L_90:
        /*0008*/ 	.byte	0x04, 0x17
        /*000a*/ 	.short	(.L_92 - .L_91)
.L_91:
        /*000c*/ 	.word	0x00000000
        /*0010*/ 	.short	0x0000
        /*0012*/ 	.short	0x0000
        /*0014*/ 	.byte	0x00, 0xf0, 0x61, 0x10


	//----- nvinfo : EIATTR_SPARSE_MMA_MASK
	.align		4
.L_92:
        /*0018*/ 	.byte	0x03, 0x50
        /*001a*/ 	.short	0x0000


	//----- nvinfo : EIATTR_MAXREG_COUNT
	.align		4
        /*001c*/ 	.byte	0x03, 0x1b
        /*001e*/ 	.short	0x00ff


	//----- nvinfo : EIATTR_MERCURY_ISA_VERSION
	.align		4
        /*0020*/ 	.byte	0x03, 0x5f
        /*0022*/ 	.short	0x0101


	//----- nvinfo : EIATTR_EXIT_INSTR_OFFSETS
	.align		4
        /*0024*/ 	.byte	0x04, 0x1c
        /*0026*/ 	.short	(.L_94 - .L_93)


	//   ....[0]....
.L_93:
        /*0028*/ 	.word	0x00000010


	//----- nvinfo : EIATTR_MAX_THREADS
	.align		4
.L_94:
        /*002c*/ 	.byte	0x04, 0x05
        /*002e*/ 	.short	(.L_96 - .L_95)
.L_95:
        /*0030*/ 	.word	0x00000080
        /*0034*/ 	.word	0x00000001
        /*0038*/ 	.word	0x00000001


	//----- nvinfo : EIATTR_CBANK_PARAM_SIZE
	.align		4
.L_96:
        /*003c*/ 	.byte	0x03, 0x19
        /*003e*/ 	.short	0x0418


	//----- nvinfo : EIATTR_PARAM_CBANK
	.align		4
        /*0040*/ 	.byte	0x04, 0x0a
        /*0042*/ 	.short	(.L_98 - .L_97)
	.align		4
.L_97:
        /*0044*/ 	.word	index@(.nv.constant0._ZN7cutlass13device_kernelIN5flash19enable_sm80_to_sm89INS1_16FlashAttnFwdSm80INS1_25CollectiveMainloopFwdSm80ILi4ELi1ELb0EN4cute5tupleIJNS5_1CILi128EEENS7_ILi112EEENS7_ILi64EEEEEELi64ENS_10bfloat16_tEfNS_4arch4Sm80ELb0ELb0ELb0ELb1ELb0ELb1ELb1ELb0EEENS1_21CollectiveEpilogueFwdINS6_IJS8_SA_S9_EEENS6_IJNS7_ILi1EEESI_SI_EEESC_SE_Li128ELb1ELb1ELb0ELb0EEENS1_19SingleTileSchedulerILb1ELb0ELb1ELi128EEEEEEEEEvNT_6ParamsE)
        /*0048*/ 	.short	0x0210
        /*004a*/ 	.short	0x0418


	//----- nvinfo : EIATTR_SW_WAR
	.align		4
.L_98:
        /*004c*/ 	.byte	0x04, 0x36
        /*004e*/ 	.short	(.L_100 - .L_99)
.L_99:
        /*0050*/ 	.word	0x00000008
.L_100:


//--------------------- .nv.info._ZN7cutlass13device_kernelIN5flash19enable_sm80_to_sm89INS1_16FlashAttnFwdSm80INS1_25CollectiveMainloopFwdSm80ILi4ELi1ELb0EN4cute5tupleIJNS5_1CILi128EEENS7_ILi96EEENS7_ILi64EEEEEELi64ENS_10bfloat16_tEfNS_4arch4Sm80ELb0ELb1ELb0ELb0ELb0ELb0ELb1ELb0EEENS1_21CollectiveEpilogueFwdINS6_IJS8_SA_S9_EEENS6_IJNS7_ILi1EEESI_SI_EEESC_SE_Li128ELb0ELb1ELb0ELb0EEENS1_19SingleTileSchedulerILb0ELb0ELb1ELi128EEEEEEEEEvNT_6ParamsE --------------------------
	.section	.nv.info._ZN7cutlass13device_kernelIN5flash19enable_sm80_to_sm89INS1_16FlashAttnFwdSm80INS1_25CollectiveMainloopFwdSm80ILi4ELi1ELb0EN4cute5tupleIJNS5_1CILi128EEENS7_ILi96EEENS7_ILi64EEEEEELi64ENS_10bfloat16_tEfNS_4arch4Sm80ELb0ELb1ELb0ELb0ELb0ELb0ELb1ELb0EEENS1_21CollectiveEpilogueFwdINS6_IJS8_SA_S9_EEENS6_IJNS7_ILi1EEESI_SI_EEESC_SE_Li128ELb0ELb1ELb0ELb0EEENS1_19SingleTileSchedulerILb0ELb0ELb1ELi128EEEEEEEEEvNT_6ParamsE,"",@"SHT_CUDA_INFO"
	.sectionflags	@""
	.align	4


	//----- nvinfo : EIATTR_CUDA_API_VERSION
	.align		4
        /*0000*/ 	.byte	0x04, 0x37
        /*0002*/ 	.short	(.L_102 - .L_101)
.L_101:
        /*0004*/ 	.word	0x00000082


	//----- nvinfo : EIATTR_KPARAM_INFO
	.align		4
.L_102:
        /*0008*/ 	.byte	0x04, 0x17
        /*000a*/ 	.short	(.L_104 - .L_103)
.L_103:
        /*000c*/ 	.word	0x00000000
        /*0010*/ 	.short	0x0000
        /*0012*/ 	.short	0x0000
        /*0014*/ 	.byte	0x00, 0xf0, 0x61, 0x10


	//----- nvinfo : EIATTR_SPARSE_MMA_MASK
	.align		4
.L_104:
        /*0018*/ 	.byte	0x03, 0x50
        /*001a*/ 	.short	0x0000


	//----- nvinfo : EIATTR_MAXREG_COUNT
	.align		4
        /*001c*/ 	.byte	0x03, 0x1b
        /*001e*/ 	.short	0x00ff


	//----- nvinfo : EIATTR_MERCURY_ISA_VERSION
	.align		4
        /*0020*/ 	.byte	0x03, 0x5f
        /*0022*/ 	.short	0x0101


	//----- nvinfo : EIATTR_EXIT_INSTR_OFFSETS
	.align		4
        /*0024*/ 	.byte	0x04, 0x1c
        /*0026*/ 	.short	(.L_106 - .L_105)


	//   ....[0]....
.L_105:
        /*0028*/ 	.word	0x00000010


	//----- nvinfo : EIATTR_MAX_THREADS
	.align		4
.L_106:
        /*002c*/ 	.byte	0x04, 0x05
        /*002e*/ 	.short	(.L_108 - .L_107)
.L_107:
        /*0030*/ 	.word	0x00000080
        /*0034*/ 	.word	0x00000001
        /*0038*/ 	.word	0x00000001


	//----- nvinfo : EIATTR_CBANK_PARAM_SIZE
	.align		4
.L_108:
        /*003c*/ 	.byte	0x03, 0x19
        /*003e*/ 	.short	0x0418


	//----- nvinfo : EIATTR_PARAM_CBANK
	.align		4
        /*0040*/ 	.byte	0x04, 0x0a
        /*0042*/ 	.short	(.L_110 - .L_109)
	.align		4
.L_109:
        /*0044*/ 	.word	index@(.nv.constant0._ZN7cutlass13device_kernelIN5flash19enable_sm80_to_sm89INS1_16FlashAttnFwdSm80INS1_25CollectiveMainloopFwdSm80ILi4ELi1ELb0EN4cute5tupleIJNS5_1CILi128EEENS7_ILi96EEENS7_ILi64EEEEEELi64ENS_10bfloat16_tEfNS_4arch4Sm80ELb0ELb1ELb0ELb0ELb0ELb0ELb1ELb0EEENS1_21CollectiveEpilogueFwdINS6_IJS8_SA_S9_EEENS6_IJNS7_ILi1EEESI_SI_EEESC_SE_Li128ELb0ELb1ELb0ELb0EEENS1_19SingleTileSchedulerILb0ELb0ELb1ELi128EEEEEEEEEvNT_6ParamsE)
        /*0048*/ 	.short	0x0210
        /*004a*/ 	.short	0x0418


	//----- nvinfo : EIATTR_SW_WAR
	.align		4
.L_110:
        /*004c*/ 	.byte	0x04, 0x36
        /*004e*/ 	.short	(.L_112 - .L_111)
.L_111:
        /*0050*/ 	.word	0x00000008
.L_112:


//--------------------- .nv.info._ZN7cutlass13device_kernelIN5flash19enable_sm80_to_sm89INS1_16FlashAttnFwdSm80INS1_25CollectiveMainloopFwdSm80ILi4ELi1ELb0EN4cute5tupleIJNS5_1CILi128EEENS7_ILi96EEENS7_ILi64EEEEEELi64ENS_10bfloat16_tEfNS_4arch4Sm80ELb0ELb1ELb0ELb1ELb0ELb0ELb1ELb0EEENS1_21CollectiveEpilogueFwdINS6_IJS8_SA_S9_EEENS6_IJNS7_ILi1EEESI_SI_EEESC_SE_Li128ELb1ELb1ELb0ELb0EEENS1_19SingleTileSchedulerILb1ELb0ELb1ELi128EEEEEEEEEvNT_6ParamsE --------------------------
	.section	.nv.info._ZN7cutlass13device_kernelIN5flash19enable_sm80_to_sm89INS1_16FlashAttnFwdSm80INS1_25CollectiveMainloopFwdSm80ILi4ELi1ELb0EN4cute5tupleIJNS5_1CILi128EEENS7_ILi96EEENS7_ILi64EEEEEELi64ENS_10bfloat16_tEfNS_4arch4Sm80ELb0ELb1ELb0ELb1ELb0ELb0ELb1ELb0EEENS1_21CollectiveEpilogueFwdINS6_IJS8_SA_S9_EEENS6_IJNS7_ILi1EEESI_SI_EEESC_SE_Li128ELb1ELb1ELb0ELb0EEENS1_19SingleTileSchedulerILb1ELb0ELb1ELi128EEEEEEEEEvNT_6ParamsE,"",@"SHT_CUDA_INFO"
	.sectionflags	@""
	.align	4


	//----- nvinfo : EIATTR_CUDA_API_VERSION
	.align		4
        /*0000*/ 	.byte	0x04, 0x37
        /*0002*/ 	.short	(.L_114 - .L_113)
.L_113:
        /*0004*/ 	.word	0x00000082


	//----- nvinfo : EIATTR_KPARAM_INFO
	.align		4
.L_114:
        /*0008*/ 	.byte	0x04, 0x17
        /*000a*/ 	.short	(.L_116 - .L_115)
.L_115:
        /*000c*/ 	.word	0x00000000
        /*0010*/ 	.short	0x0000
        /*0012*/ 	.short	0x0000
        /*0014*/ 	.byte	0x00, 0xf0, 0x61, 0x10


	//----- nvinfo : EIATTR_SPARSE_MMA_MASK
	.align		4
.L_116:
        /*0018*/ 	.byte	0x03, 0x50
        /*001a*/ 	.short	0x0000


	//----- nvinfo : EIATTR_MAXREG_COUNT
	.align		4
        /*001c*/ 	.byte	0x03, 0x1b
        /*001e*/ 	.short	0x00ff


	//----- nvinfo : EIATTR_MERCURY_ISA_VERSION
	.align		4
        /*0020*/ 	.byte	0x03, 0x5f
        /*0022*/ 	.short	0x0101


	//----- nvinfo : EIATTR_EXIT_INSTR_OFFSETS
	.align		4
        /*0024*/ 	.byte	0x04, 0x1c
        /*0026*/ 	.short	(.L_118 - .L_117)


	//   ....[0]....
.L_117:
        /*0028*/ 	.word	0x00000010


	//----- nvinfo : EIATTR_MAX_THREADS
	.align		4
.L_118:
        /*002c*/ 	.byte	0x04, 0x05
        /*002e*/ 	.short	(.L_120 - .L_119)
.L_119:
        /*0030*/ 	.word	0x00000080
        /*0034*/ 	.word	0x00000001
        /*0038*/ 	.word	0x00000001


	//----- nvinfo : EIATTR_CBANK_PARAM_SIZE
	.align		4
.L_120:
        /*003c*/ 	.byte	0x03, 0x19
        /*003e*/ 	.short	0x0418


	//----- nvinfo : EIATTR_PARAM_CBANK
	.align		4
        /*0040*/ 	.byte	0x04, 0x0a
        /*0042*/ 	.short	(.L_122 - .L_121)
	.align		4
.L_121:
        /*0044*/ 	.word	index@(.nv.constant0._ZN7cutlass13device_kernelIN5flash19enable_sm80_to_sm89INS1_16FlashAttnFwdSm80INS1_25CollectiveMainloopFwdSm80ILi4ELi1ELb0EN4cute5tupleIJNS5_1CILi128EEENS7_ILi96EEENS7_ILi64EEEEEELi64ENS_10bfloat16_tEfNS_4arch4Sm80ELb0ELb1ELb0ELb1ELb0ELb0ELb1ELb0EEENS1_21CollectiveEpilogueFwdINS6_IJS8_SA_S9_EEENS6_IJNS7_ILi1EEESI_SI_EEESC_SE_Li128ELb1ELb1ELb0ELb0EEENS1_19SingleTileSchedulerILb1ELb0ELb1ELi128EEEEEEEEEvNT_6ParamsE)
        /*0048*/ 	.short	0x0210
        /*004a*/ 	.short	0x0418


	//----- nvinfo : EIATTR_SW_WAR
	.align		4
.L_122:
        /*004c*/ 	.byte	0x04, 0x36
        /*004e*/ 	.short	(.L_124 - .L_123)
.L_123:
        /*0050*/ 	.word	0x00000008
.L_124:


//--------------------- .nv.info._ZN7cutlass13device_kernelIN5flash19enable_sm80_to_sm89INS1_16FlashAttnFwdSm80INS1_25CollectiveMainloopFwdSm80ILi4ELi1ELb0EN4cute5tupleIJNS5_1CILi128EEENS7_ILi96EEENS7_ILi64EEEEEELi64ENS_10bfloat16_tEfNS_4arch4Sm80ELb0ELb1ELb0ELb1ELb0ELb1ELb1ELb0EEENS1_21CollectiveEpilogueFwdINS6_IJS8_SA_S9_EEENS6_IJNS7_ILi1EEESI_SI_EEESC_SE_Li128ELb1ELb1ELb0ELb0EEENS1_19SingleTileSchedulerILb1ELb0ELb1ELi128EEEEEEEEEvNT_6ParamsE --------------------------
	.section	.nv.info._ZN7cutlass13device_kernelIN5flash19enable_sm80_to_sm89INS1_16FlashAttnFwdSm80INS1_25CollectiveMainloopFwdSm80ILi4ELi1ELb0EN4cute5tupleIJNS5_1CILi128EEENS7_ILi96EEENS7_ILi64EEEEEELi64ENS_10bfloat16_tEfNS_4arch4Sm80ELb0ELb1ELb0ELb1ELb0ELb1ELb1ELb0EEENS1_21CollectiveEpilogueFwdINS6_IJS8_SA_S9_EEENS6_IJNS7_ILi1EEESI_SI_EEESC_SE_Li128ELb1ELb1ELb0ELb0EEENS1_19SingleTileSchedulerILb1ELb0ELb1ELi128EEEEEEEEEvNT_6ParamsE,"",@"SHT_CUDA_INFO"
	.sectionflags	@""
	.align	4


	//----- nvinfo : EIATTR_CUDA_API_VERSION
	.align		4
        /*0000*/ 	.byte	0x04, 0x37
        /*0002*/ 	.short	(.L_126 - .L_125)
.L_125:
        /*0004*/ 	.word	0x00000082


	//----- nvinfo : EIATTR_KPARAM_INFO
	.align		4
.L_126:
        /*0008*/ 	.byte	0x04, 0x17
        /*000a*/ 	.short	(.L_128 - .L_127)
.L_127:
        /*000c*/ 	.word	0x00000000
        /*0010*/ 	.short	0x0000
        /*0012*/ 	.short	0x0000
        /*0014*/ 	.byte	0x00, 0xf0, 0x61, 0x10


	//----- nvinfo : EIATTR_SPARSE_MMA_MASK
	.align		4
.L_128:
        /*0018*/ 	.byte	0x03, 0x50
        /*001a*/ 	.short	0x0000


	//----- nvinfo : EIATTR_MAXREG_COUNT
	.align		4
        /*001c*/ 	.byte	0x03, 0x1b
        /*001e*/ 	.short	0x00ff


	//----- nvinfo : EIATTR_MERCURY_ISA_VERSION
	.align		4
        /*0020*/ 	.byte	0x03, 0x5f
        /*0022*/ 	.short	0x0101


	//----- nvinfo : EIATTR_EXIT_INSTR_OFFSETS
	.align		4
        /*0024*/ 	.byte	0x04, 0x1c
        /*0026*/ 	.short	(.L_130 - .L_129)


	//   ....[0]....
.L_129:
        /*0028*/ 	.word	0x00000010


	//----- nvinfo : EIATTR_MAX_THREADS
	.align		4
.L_130:
        /*002c*/ 	.byte	0x04, 0x05
        /*002e*/ 	.short	(.L_132 - .L_131)
.L_131:
        /*0030*/ 	.word	0x00000080
        /*0034*/ 	.word	0x00000001
        /*0038*/ 	.word	0x00000001


	//----- nvinfo : EIATTR_CBANK_PARAM_SIZE
	.align		4
.L_132:
        /*003c*/ 	.byte	0x03, 0x19
        /*003e*/ 	.short	0x0418


	//----- nvinfo : EIATTR_PARAM_CBANK
	.align		4
        /*0040*/ 	.byte	0x04, 0x0a
        /*0042*/ 	.short	(.L_134 - .L_133)
	.align		4
.L_133:
        /*0044*/ 	.word	index@(.nv.constant0._ZN7cutlass13device_kernelIN5flash19enable_sm80_to_sm89INS1_16FlashAttnFwdSm80INS1_25CollectiveMainloopFwdSm80ILi4ELi1ELb0EN4cute5tupleIJNS5_1CILi128EEENS7_ILi96EEENS7_ILi64EEEEEELi64ENS_10bfloat16_tEfNS_4arch4Sm80ELb0ELb1ELb0ELb1ELb0ELb1ELb1ELb0EEENS1_21CollectiveEpilogueFwdINS6_IJS8_SA_S9_EEENS6_IJNS7_ILi1EEESI_SI_EEESC_SE_Li128ELb1ELb1ELb0ELb0EEENS1_19SingleTileSchedulerILb1ELb0ELb1ELi128EEEEEEEEEvNT_6ParamsE)
        /*0048*/ 	.short	0x0210
        /*004a*/ 	.short	0x0418


	//----- nvinfo : EIATTR_SW_WAR
	.align		4
.L_134:
        /*004c*/ 	.byte	0x04, 0x36
        /*004e*/ 	.short	(.L_136 - .L_135)
.L_135:
        /*0050*/ 	.word	0x00000008
.L_136:


//--------------------- .nv.info._ZN7cutlass13device_kernelIN5flash19enable_sm80_to_sm89INS1_16FlashAttnFwdSm80INS1_25CollectiveMainloopFwdSm80ILi4ELi1ELb0EN4cute5tupleIJNS5_1CILi128EEENS7_ILi112EEENS7_ILi64EEEEEELi64ENS_10bfloat16_tEfNS_4arch4Sm80ELb1ELb0ELb0ELb0ELb0ELb0ELb1ELb0EEENS1_21CollectiveEpilogueFwdINS6_IJS8_SA_S9_EEENS6_IJNS7_ILi1EEESI_SI_EEESC_SE_Li128ELb0ELb1ELb0ELb0EEENS1_30DynamicPersistentTileSchedulerILi128ELi128ELb0ELb1ELb0EEEEEEEEEvNT_6ParamsE --------------------------
	.section	.nv.info._ZN7cutlass13device_kernelIN5flash19enable_sm80_to_sm89INS1_16FlashAttnFwdSm80INS1_25CollectiveMainloopFwdSm80ILi4ELi1ELb0EN4cute5tupleIJNS5_1CILi128EEENS7_ILi112EEENS7_ILi64EEEEEELi64ENS_10bfloat16_tEfNS_4arch4Sm80ELb1ELb0ELb0ELb0ELb0ELb0ELb1ELb0EEENS1_21CollectiveEpilogueFwdINS6_IJS8_SA_S9_EEENS6_IJNS7_ILi1EEESI_SI_EEESC_SE_Li128ELb0ELb1ELb0ELb0EEENS1_30DynamicPersistentTileSchedulerILi128ELi128ELb0ELb1ELb0EEEEEEEEEvNT_6ParamsE,"",@"SHT_CUDA_INFO"
	.sectionflags	@""
	.align	4


	//----- nvinfo : EIATTR_CUDA_API_VERSION
	.align		4
        /*0000*/ 	.byte	0x04, 0x37
        /*0002*/ 	.short	(.L_138 - .L_137)
.L_137:
        /*0004*/ 	.word	0x00000082


	//----- nvinfo : EIATTR_KPARAM_INFO
	.align		4
.L_138:
        /*0008*/ 	.byte	0x04, 0x17
        /*000a*/ 	.short	(.L_140 - .L_139)
.L_139:
        /*000c*/ 	.word	0x00000000
        /*0010*/ 	.short	0x0000
        /*0012*/ 	.short	0x0000
        /*0014*/ 	.byte	0x00, 0xf0, 0xa1, 0x10


	//----- nvinfo : EIATTR_SPARSE_MMA_MASK
	.align		4
.L_140:
        /*0018*/ 	.byte	0x03, 0x50
        /*001a*/ 	.short	0x0000


	//----- nvinfo : EIATTR_MAXREG_COUNT
	.align		4
        /*001c*/ 	.byte	0x03, 0x1b
        /*001e*/ 	.short	0x00ff


	//----- nvinfo : EIATTR_MERCURY_ISA_VERSION
	.align		4
        /*0020*/ 	.byte	0x03, 0x5f
        /*0022*/ 	.short	0x0101


	//----- nvinfo : EIATTR_EXIT_INSTR_OFFSETS
	.align		4
        /*0024*/ 	.byte	0x04, 0x1c
        /*0026*/ 	.short	(.L_142 - .L_141)


	//   ....[0]....
.L_141:
        /*0028*/ 	.word	0x00000010


	//----- nvinfo : EIATTR_MAX_THREADS
	.align		4
.L_142:
        /*002c*/ 	.byte	0x04, 0x05
        /*002e*/ 	.short	(.L_144 - .L_143)
.L_143:
        /*0030*/ 	.word	0x00000080
        /*0034*/ 	.word	0x00000001
        /*0038*/ 	.word	0x00000001


	//----- nvinfo : EIATTR_CBANK_PARAM_SIZE
	.align		4
.L_144:
        /*003c*/ 	.byte	0x03, 0x19
        /*003e*/ 	.short	0x0428


	//----- nvinfo : EIATTR_PARAM_CBANK
	.align		4
        /*0040*/ 	.byte	0x04, 0x0a
        /*0042*/ 	.short	(.L_146 - .L_145)
	.align		4
.L_145:
        /*0044*/ 	.word	index@(.nv.constant0._ZN7cutlass13device_kernelIN5flash19enable_sm80_to_sm89INS1_16FlashAttnFwdSm80INS1_25CollectiveMainloopFwdSm80ILi4ELi1ELb0EN4cute5tupleIJNS5_1CILi128EEENS7_ILi112EEENS7_ILi64EEEEEELi64ENS_10bfloat16_tEfNS_4arch4Sm80ELb1ELb0ELb0ELb0ELb0ELb0ELb1ELb0EEENS1_21CollectiveEpilogueFwdINS6_IJS8_SA_S9_EEENS6_IJNS7_ILi1EEESI_SI_EEESC_SE_Li128ELb0ELb1ELb0ELb0EEENS1_30DynamicPersistentTileSchedulerILi128ELi128ELb0ELb1ELb0EEEEEEEEEvNT_6ParamsE)
        /*0048*/ 	.short	0x0210
        /*004a*/ 	.short	0x0428


	//----- nvinfo : EIATTR_SW_WAR
	.align		4
.L_146:
        /*004c*/ 	.byte	0x04, 0x36
        /*004e*/ 	.short	(.L_148 - .L_147)
.L_147:
        /*0050*/ 	.word	0x00000008
.L_148:


//--------------------- .nv.info._ZN7cutlass13device_kernelIN5flash19enable_sm80_to_sm89INS1_16FlashAttnFwdSm80INS1_25CollectiveMainloopFwdSm80ILi4ELi1ELb0EN4cute5tupleIJNS5_1CILi128EEENS7_ILi112EEENS7_ILi64EEEEEELi64ENS_10bfloat16_tEfNS_4arch4Sm80ELb1ELb0ELb0ELb1ELb0ELb0ELb1ELb0EEENS1_21CollectiveEpilogueFwdINS6_IJS8_SA_S9_EEENS6_IJNS7_ILi1EEESI_SI_EEESC_SE_Li128ELb1ELb1ELb0ELb0EEENS1_19SingleTileSchedulerILb1ELb0ELb1ELi128EEEEEEEEEvNT_6ParamsE --------------------------
	.section	.nv.info._ZN7cutlass13device_kernelIN5flash19enable_sm80_to_sm89INS1_16FlashAttnFwdSm80INS1_25CollectiveMainloopFwdSm80ILi4ELi1ELb0EN4cute5tupleIJNS5_1CILi128EEENS7_ILi112EEENS7_ILi64EEEEEELi64ENS_10bfloat16_tEfNS_4arch4Sm80ELb1ELb0ELb0ELb1ELb0ELb0ELb1ELb0EEENS1_21CollectiveEpilogueFwdINS6_IJS8_SA_S9_EEENS6_IJNS7_ILi1EEESI_SI_EEESC_SE_Li128ELb1ELb1ELb0ELb0EEENS1_19SingleTileSchedulerILb1ELb0ELb1ELi128EEEEEEEEEvNT_6ParamsE,"",@"SHT_CUDA_INFO"
	.sectionflags	@""
	.align	4


	//----- nvinfo : EIATTR_CUDA_API_VERSION
	.align		4
        /*0000*/ 	.byte	0x04, 0x37
        /*0002*/ 	.short	(.L_150 - .L_149)
.L_149:
        /*0004*/ 	.word	0x00000082


	//----- nvinfo : EIATTR_KPARAM_INFO
	.align		4
.L_150:
        /*0008*/ 	.byte	0x04, 0x17
        /*000a*/ 	.short	(.L_152 - .L_151)
.L_151:
        /*000c*/ 	.word	0x00000000
        /*0010*/ 	.short	0x0000
        /*0012*/ 	.short	0x0000
        /*0014*/ 	.byte	0x00, 0xf0, 0x61, 0x10


	//----- nvinfo : EIATTR_SPARSE_MMA_MASK
	.align		4
.L_152:
        /*0018*/ 	.byte	0x03, 0x50
        /*001a*/ 	.short	0x0000


	//----- nvinfo : EIATTR_MAXREG_COUNT
	.align		4
        /*001c*/ 	.byte	0x03, 0x1b
        /*001e*/ 	.short	0x00ff


	//----- nvinfo : EIATTR_MERCURY_ISA_VERSION
	.align		4
        /*0020*/ 	.byte	0x03, 0x5f
        /*0022*/ 	.short	0x0101


	//----- nvinfo : EIATTR_EXIT_INSTR_OFFSETS
	.align		4
        /*0024*/ 	.byte	0x04, 0x1c
        /*0026*/ 	.short	(.L_154 - .L_153)


	//   ....[0]....
.L_153:
        /*0028*/ 	.word	0x00000010


	//----- nvinfo : EIATTR_MAX_THREADS
	.align		4
.L_154:
        /*002c*/ 	.byte	0x04, 0x05
        /*002e*/ 	.short	(.L_156 - .L_155)
.L_155:
        /*0030*/ 	.word	0x00000080
        /*0034*/ 	.word	0x00000001
        /*0038*/ 	.word	0x00000001


	//----- nvinfo : EIATTR_CBANK_PARAM_SIZE
	.align		4
.L_156:
        /*003c*/ 	.byte	0x03, 0x19
        /*003e*/ 	.short	0x0418


	//----- nvinfo : EIATTR_PARAM_CBANK
	.align		4
        /*0040*/ 	.byte	0x04, 0x0a
        /*0042*/ 	.short	(.L_158 - .L_157)
	.align		4
.L_157:
        /*0044*/ 	.word	index@(.nv.constant0._ZN7cutlass13device_kernelIN5flash19enable_sm80_to_sm89INS1_16FlashAttnFwdSm80INS1_25CollectiveMainloopFwdSm80ILi4ELi1ELb0EN4cute5tupleIJNS5_1CILi128EEENS7_ILi112EEENS7_ILi64EEEEEELi64ENS_10bfloat16_tEfNS_4arch4Sm80ELb1ELb0ELb0ELb1ELb0ELb0ELb1ELb0EEENS1_21CollectiveEpilogueFwdINS6_IJS8_SA_S9_EEENS6_IJNS7_ILi1EEESI_SI_EEESC_SE_Li128ELb1ELb1ELb0ELb0EEENS1_19SingleTileSchedulerILb1ELb0ELb1ELi128EEEEEEEEEvNT_6ParamsE)
        /*0048*/ 	.short	0x0210
        /*004a*/ 	.short	0x0418


	//----- nvinfo : EIATTR_SW_WAR
	.align		4
.L_158:
        /*004c*/ 	.byte	0x04, 0x36
        /*004e*/ 	.short	(.L_160 - .L_159)
.L_159:
        /*0050*/ 	.word	0x00000008
.L_160:


//--------------------- .nv.info._ZN7cutlass13device_kernelIN5flash19enable_sm80_to_sm89INS1_16FlashAttnFwdSm80INS1_25CollectiveMainloopFwdSm80ILi4ELi1ELb0EN4cute5tupleIJNS5_1CILi128EEENS7_ILi112EEENS7_ILi64EEEEEELi64ENS_10bfloat16_tEfNS_4arch4Sm80ELb1ELb0ELb0ELb1ELb0ELb1ELb1ELb0EEENS1_21CollectiveEpilogueFwdINS6_IJS8_SA_S9_EEENS6_IJNS7_ILi1EEESI_SI_EEESC_SE_Li128ELb1ELb1ELb0ELb0EEENS1_19SingleTileSchedulerILb1ELb0ELb1ELi128EEEEEEEEEvNT_6ParamsE --------------------------
	.section	.nv.info._ZN7cutlass13device_kernelIN5flash19enable_sm80_to_sm89INS1_16FlashAttnFwdSm80INS1_25CollectiveMainloopFwdSm80ILi4ELi1ELb0EN4cute5tupleIJNS5_1CILi128EEENS7_ILi112EEENS7_ILi64EEEEEELi64ENS_10bfloat16_tEfNS_4arch4Sm80ELb1ELb0ELb0ELb1ELb0ELb1ELb1ELb0EEENS1_21CollectiveEpilogueFwdINS6_IJS8_SA_S9_EEENS6_IJNS7_ILi1EEESI_SI_EEESC_SE_Li128ELb1ELb1ELb0ELb0EEENS1_19SingleTileSchedulerILb1ELb0ELb1ELi128EEEEEEEEEvNT_6ParamsE,"",@"SHT_CUDA_INFO"
	.sectionflags	@""
	.align	4


	//----- nvinfo : EIATTR_CUDA_API_VERSION
	.align		4
        /*0000*/ 	.byte	0x04, 0x37
        /*0002*/ 	.short	(.L_162 - .L_161)
.L_161:
        /*0004*/ 	.word	0x00000082


	//----- nvinfo : EIATTR_KPARAM_INFO
	.align		4
.L_162:
        /*0008*/ 	.byte	0x04, 0x17
        /*000a*/ 	.short	(.L_164 - .L_163)
.L_163:
        /*000c*/ 	.word	0x00000000
        /*0010*/ 	.short	0x0000
        /*0012*/ 	.short	0x0000
        /*0014*/ 	.byte	0x00, 0xf0, 0x61, 0x10


	//----- nvinfo : EIATTR_SPARSE_MMA_MASK
	.align		4
.L_164:
        /*0018*/ 	.byte	0x03, 0x50
        /*001a*/ 	.short	0x0000


	//----- nvinfo : EIATTR_MAXREG_COUNT
	.align		4
        /*001c*/ 	.byte	0x03, 0x1b
        /*001e*/ 	.short	0x00ff


	//----- nvinfo : EIATTR_MERCURY_ISA_VERSION
	.align		4
        /*0020*/ 	.byte	0x03, 0x5f
        /*0022*/ 	.short	0x0101


	//----- nvinfo : EIATTR_EXIT_INSTR_OFFSETS
	.align		4
        /*0024*/ 	.byte	0x04, 0x1c
        /*0026*/ 	.short	(.L_166 - .L_165)


	//   ....[0]....
.L_165:
        /*0028*/ 	.word	0x00000010


	//----- nvinfo : EIATTR_MAX_THREADS
	.align		4
.L_166:
        /*002c*/ 	.byte	0x04, 0x05
        /*002e*/ 	.short	(.L_168 - .L_167)
.L_167:
        /*0030*/ 	.word	0x00000080
        /*0034*/ 	.word	0x00000001
        /*0038*/ 	.word	0x00000001


	//----- nvinfo : EIATTR_CBANK_PARAM_SIZE
	.align		4
.L_168:
        /*003c*/ 	.byte	0x03, 0x19
        /*003e*/ 	.short	0x0418


	//----- nvinfo : EIATTR_PARAM_CBANK
	.align		4
        /*0040*/ 	.byte	0x04, 0x0a
        /*0042*/ 	.short	(.L_170 - .L_169)
	.align		4
.L_169:
        /*0044*/ 	.word	index@(.nv.constant0._ZN7cutlass13device_kernelIN5flash19enable_sm80_to_sm89INS1_16FlashAttnFwdSm80INS1_25CollectiveMainloopFwdSm80ILi4ELi1ELb0EN4cute5tupleIJNS5_1CILi128EEENS7_ILi112EEENS7_ILi64EEEEEELi64ENS_10bfloat16_tEfNS_4arch4Sm80ELb1ELb0ELb0ELb1ELb0ELb1ELb1ELb0EEENS1_21CollectiveEpilogueFwdINS6_IJS8_SA_S9_EEENS6_IJNS7_ILi1EEESI_SI_EEESC_SE_Li128ELb1ELb1ELb0ELb0EEENS1_19SingleTileSchedulerILb1ELb0ELb1ELi128EEEEEEEEEvNT_6ParamsE)
        /*0048*/ 	.short	0x0210
        /*004a*/ 	.short	0x0418


	//----- nvinfo : EIATTR_SW_WAR
	.align		4
.L_170:
        /*004c*/ 	.byte	0x04, 0x36
        /*004e*/ 	.short	(.L_172 - .L_171)
.L_171:
        /*0050*/ 	.word	0x00000008
.L_172:


//--------------------- .nv.callgraph             --------------------------
	.section	.nv.callgraph,"",@"SHT_CUDA_CALLGRAPH"
	.align	4
	.sectionentsize	8
	.align		4
        /*0000*/ 	.word	0x00000000
	.align		4
        /*0004*/ 	.word	0xffffffff
	.align		4
        /*0008*/ 	.word	0x00000000
	.align		4
        /*000c*/ 	.word	0xfffffffe
	.align		4
        /*0010*/ 	.word	0x00000000
	.align		4
        /*0014*/ 	.word	0xfffffffd
	.align		4
        /*0018*/ 	.word	0x00000000
	.align		4
        /*001c*/ 	.word	0xfffffffc


//--------------------- .nv.constant4             --------------------------
	.section	.nv.constant4,"a",@progbits
	.align	8
	.align		8
.nv.constant4:
        /*0000*/ 	.dword	_ZN65_INTERNAL_ebe2f5a5_29_flash_fwd_hdim64_bf16_sm80_cu_e763cb1e_33444cuda3std3__45__cpo5beginE
	.align		8
        /*0008*/ 	.dword	_ZN65_INTERNAL_ebe2f5a5_29_flash_fwd_hdim64_bf16_sm80_cu_e763cb1e_33444cuda3std3__45__cpo3endE
	.align		8
        /*0010*/ 	.dword	_ZN65_INTERNAL_ebe2f5a5_29_flash_fwd_hdim64_bf16_sm80_cu_e763cb1e_33444cuda3std3__45__cpo6cbeginE
	.align		8
        /*0018*/ 	.dword	_ZN65_INTERNAL_ebe2f5a5_29_flash_fwd_hdim64_bf16_sm80_cu_e763cb1e_33444cuda3std3__45__cpo4cendE
	.align		8
        /*0020*/ 	.dword	_ZN65_INTERNAL_ebe2f5a5_29_flash_fwd_hdim64_bf16_sm80_cu_e763cb1e_33444cuda3std3__467_GLOBAL__N__ebe2f5a5_29_flash_fwd_hdim64_bf16_sm80_cu_e763cb1e_33446ignoreE
	.align		8
        /*0028*/ 	.dword	_ZN65_INTERNAL_ebe2f5a5_29_flash_fwd_hdim64_bf16_sm80_cu_e763cb1e_33444cuda3std3__419piecewise_constructE
	.align		8
        /*0030*/ 	.dword	_ZN65_INTERNAL_ebe2f5a5_29_flash_fwd_hdim64_bf16_sm80_cu_e763cb1e_33444cuda3std3__48in_placeE
	.align		8
        /*0038*/ 	.dword	_ZN65_INTERNAL_ebe2f5a5_29_flash_fwd_hdim64_bf16_sm80_cu_e763cb1e_33444cuda3std6ranges3__45__cpo4swapE
	.align		8
        /*0040*/ 	.dword	_ZN65_INTERNAL_ebe2f5a5_29_flash_fwd_hdim64_bf16_sm80_cu_e763cb1e_33444cuda3std6ranges3__45__cpo9iter_moveE
	.align		8
        /*0048*/ 	.dword	_ZN65_INTERNAL_ebe2f5a5_29_flash_fwd_hdim64_bf16_sm80_cu_e763cb1e_33444cute7productE
	.align		8
        /*0050*/ 	.dword	_ZN65_INTERNAL_ebe2f5a5_29_flash_fwd_hdim64_bf16_sm80_cu_e763cb1e_33444cute1_E


//--------------------- .text._ZN7cutlass13device_kernelIN5flash19enable_sm80_to_sm89INS1_16FlashAttnFwdSm80INS1_25CollectiveMainloopFwdSm80ILi4ELi1ELb0EN4cute5tupleIJNS5_1CILi128EEENS7_ILi112EEENS7_ILi64EEEEEELi64ENS_10bfloat16_tEfNS_4arch4Sm80ELb0ELb0ELb0ELb0ELb0ELb0ELb1ELb0EEENS1_21CollectiveEpilogueFwdINS6_IJS8_SA_S9_EEENS6_IJNS7_ILi1EEESI_SI_EEESC_SE_Li128ELb0ELb1ELb0ELb0EEENS1_19SingleTileSchedulerILb0ELb0ELb1ELi128EEEEEEEEEvNT_6ParamsE --------------------------
	.section	.text._ZN7cutlass13device_kernelIN5flash19enable_sm80_to_sm89INS1_16FlashAttnFwdSm80INS1_25CollectiveMainloopFwdSm80ILi4ELi1ELb0EN4cute5tupleIJNS5_1CILi128EEENS7_ILi112EEENS7_ILi64EEEEEELi64ENS_10bfloat16_tEfNS_4arch4Sm80ELb0ELb0ELb0ELb0ELb0ELb0ELb1ELb0EEENS1_21CollectiveEpilogueFwdINS6_IJS8_SA_S9_EEENS6_IJNS7_ILi1EEESI_SI_EEESC_SE_Li128ELb0ELb1ELb0ELb0EEENS1_19SingleTileSchedulerILb0ELb0ELb1ELi128EEEEEEEEEvNT_6ParamsE,"ax",@progbits
	.align	128
.text._ZN7cutlass13device_kernelIN5flash19enable_sm80_to_sm89INS1_16FlashAttnFwdSm80INS1_25CollectiveMainloopFwdSm80ILi4ELi1ELb0EN4cute5tupleIJNS5_1CILi128EEENS7_ILi112EEENS7_ILi64EEEEEELi64ENS_10bfloat16_tEfNS_4arch4Sm80ELb0ELb0ELb0ELb0ELb0ELb0ELb1ELb0EEENS1_21CollectiveEpilogueFwdINS6_IJS8_SA_S9_EEENS6_IJNS7_ILi1EEESI_SI_EEESC_SE_Li128ELb0ELb1ELb0ELb0EEENS1_19SingleTileSchedulerILb0ELb0ELb1ELi128EEEEEEEEEvNT_6ParamsE:
        .type           _ZN7cutlass13device_kernelIN5flash19enable_sm80_to_sm89INS1_16FlashAttnFwdSm80INS1_25CollectiveMainloopFwdSm80ILi4ELi1ELb0EN4cute5tupleIJNS5_1CILi128EEENS7_ILi112EEENS7_ILi64EEEEEELi64ENS_10bfloat16_tEfNS_4arch4Sm80ELb0ELb0ELb0ELb0ELb0ELb0ELb1ELb0EEENS1_21CollectiveEpilogueFwdINS6_IJS8_SA_S9_EEENS6_IJNS7_ILi1EEESI_SI_EEESC_SE_Li128ELb0ELb1ELb0ELb0EEENS1_19SingleTileSchedulerILb0ELb0ELb1ELi128EEEEEEEEEvNT_6ParamsE,@function
        .size           _ZN7cutlass13device_kernelIN5flash19enable_sm80_to_sm89INS1_16FlashAttnFwdSm80INS1_25CollectiveMainloopFwdSm80ILi4ELi1ELb0EN4cute5tupleIJNS5_1CILi128EEENS7_ILi112EEENS7_ILi64EEEEEELi64ENS_10bfloat16_tEfNS_4arch4Sm80ELb0ELb0ELb0ELb0ELb0ELb0ELb1ELb0EEENS1_21CollectiveEpilogueFwdINS6_IJS8_SA_S9_EEENS6_IJNS7_ILi1EEESI_SI_EEESC_SE_Li128ELb0ELb1ELb0ELb0EEENS1_19SingleTileSchedulerILb0ELb0ELb1ELi128EEEEEEEEEvNT_6ParamsE,(.L_x_9 - _ZN7cutlass13device_kernelIN5flash19enable_sm80_to_sm89INS1_16FlashAttnFwdSm80INS1_25CollectiveMainloopFwdSm80ILi4ELi1ELb0EN4cute5tupleIJNS5_1CILi128EEENS7_ILi112EEENS7_ILi64EEEEEELi64ENS_10bfloat16_tEfNS_4arch4Sm80ELb0ELb0ELb0ELb0ELb0ELb0ELb1ELb0EEENS1_21CollectiveEpilogueFwdINS6_IJS8_SA_S9_EEENS6_IJNS7_ILi1EEESI_SI_EEESC_SE_Li128ELb0ELb1ELb0ELb0EEENS1_19SingleTileSchedulerILb0ELb0ELb1ELi128EEEEEEEEEvNT_6ParamsE)
        .other          _ZN7cutlass13device_kernelIN5flash19enable_sm80_to_sm89INS1_16FlashAttnFwdSm80INS1_25CollectiveMainloopFwdSm80ILi4ELi1ELb0EN4cute5tupleIJNS5_1CILi128EEENS7_ILi112EEENS7_ILi64EEEEEELi64ENS_10bfloat16_tEfNS_4arch4Sm80ELb0ELb0ELb0ELb0ELb0ELb0ELb1ELb0EEENS1_21CollectiveEpilogueFwdINS6_IJS8_SA_S9_EEENS6_IJNS7_ILi1EEESI_SI_EEESC_SE_Li128ELb0ELb1ELb0ELb0EEENS1_19SingleTileSchedulerILb0ELb0ELb1ELi128EEEEEEEEEvNT_6ParamsE,@"STO_CUDA_ENTRY STV_DEFAULT"
_ZN7cutlass13device_kernelIN5flash19enable_sm80_to_sm89INS1_16FlashAttnFwdSm80INS1_25CollectiveMainloopFwdSm80ILi4ELi1ELb0EN4cute5tupleIJNS5_1CILi128EEENS7_ILi112EEENS7_ILi64EEEEEELi64ENS_10bfloat16_tEfNS_4arch4Sm80ELb0ELb0ELb0ELb0ELb0ELb0ELb1ELb0EEENS1_21CollectiveEpilogueFwdINS6_IJS8_SA_S9_EEENS6_IJNS7_ILi1EEESI_SI_EEESC_SE_Li128ELb0ELb1ELb0ELb0EEENS1_19SingleTileSchedulerILb0ELb0ELb1ELi128EEEEEEEEEvNT_6ParamsE:
[----:B------:R-:W-:Y:S01]  /*0000*/  LDC R1, c[0x0][0x28] ;  /* 0x00000a00ff017b82 */ /* 0x000fe20000000800 */
[----:B------:R-:W-:Y:S05]  /*0010*/  EXIT ;  /* 0x000000000000794d */ /* 0x000fea0003800000 */
.L_x_0:
[----:B------:R-:W-:-:S00]  /*0020*/  BRA `(.L_x_0) ;  /* 0xfffffffc00fc7947 */ /* 0x000fc0000383ffff */
[----:B------:R-:W-:-:S00]  /*0030*/  NOP ;  /* 0x0000000000007918 */ /* 0x000fc00000000000 */
        /* <DEDUP_REMOVED lines=12> */
.L_x_9:


//--------------------- .text._ZN7cutlass13device_kernelIN5flash19enable_sm80_to_sm89INS1_16FlashAttnFwdSm80INS1_25CollectiveMainloopFwdSm80ILi4ELi1ELb0EN4cute5tupleIJNS5_1CILi128EEENS7_ILi112EEENS7_ILi64EEEEEELi64ENS_10bfloat16_tEfNS_4arch4Sm80ELb0ELb0ELb0ELb1ELb0ELb0ELb1ELb0EEENS1_21CollectiveEpilogueFwdINS6_IJS8_SA_S9_EEENS6_IJNS7_ILi1EEESI_SI_EEESC_SE_Li128ELb1ELb1ELb0ELb0EEENS1_19SingleTileSchedulerILb1ELb0ELb1ELi128EEEEEEEEEvNT_6ParamsE --------------------------
	.section	.text._ZN7cutlass13device_kernelIN5flash19enable_sm80_to_sm89INS1_16FlashAttnFwdSm80INS1_25CollectiveMainloopFwdSm80ILi4ELi1ELb0EN4cute5tupleIJNS5_1CILi128EEENS7_ILi112EEENS7_ILi64EEEEEELi64ENS_10bfloat16_tEfNS_4arch4Sm80ELb0ELb0ELb0ELb1ELb0ELb0ELb1ELb0EEENS1_21CollectiveEpilogueFwdINS6_IJS8_SA_S9_EEENS6_IJNS7_ILi1EEESI_SI_EEESC_SE_Li128ELb1ELb1ELb0ELb0EEENS1_19SingleTileSchedulerILb1ELb0ELb1ELi128EEEEEEEEEvNT_6ParamsE,"ax",@progbits
	.align	128
.text._ZN7cutlass13device_kernelIN5flash19enable_sm80_to_sm89INS1_16FlashAttnFwdSm80INS1_25CollectiveMainloopFwdSm80ILi4ELi1ELb0EN4cute5tupleIJNS5_1CILi128EEENS7_ILi112EEENS7_ILi64EEEEEELi64ENS_10bfloat16_tEfNS_4arch4Sm80ELb0ELb0ELb0ELb1ELb0ELb0ELb1ELb0EEENS1_21CollectiveEpilogueFwdINS6_IJS8_SA_S9_EEENS6_IJNS7_ILi1EEESI_SI_EEESC_SE_Li128ELb1ELb1ELb0ELb0EEENS1_19SingleTileSchedulerILb1ELb0ELb1ELi128EEEEEEEEEvNT_6ParamsE:
        .type           _ZN7cutlass13device_kernelIN5flash19enable_sm80_to_sm89INS1_16FlashAttnFwdSm80INS1_25CollectiveMainloopFwdSm80ILi4ELi1ELb0EN4cute5tupleIJNS5_1CILi128EEENS7_ILi112EEENS7_ILi64EEEEEELi64ENS_10bfloat16_tEfNS_4arch4Sm80ELb0ELb0ELb0ELb1ELb0ELb0ELb1ELb0EEENS1_21CollectiveEpilogueFwdINS6_IJS8_SA_S9_EEENS6_IJNS7_ILi1EEESI_SI_EEESC_SE_Li128ELb1ELb1ELb0ELb0EEENS1_19SingleTileSchedulerILb1ELb0ELb1ELi128EEEEEEEEEvNT_6ParamsE,@function
        .size           _ZN7cutlass13device_kernelIN5flash19enable_sm80_to_sm89INS1_16FlashAttnFwdSm80INS1_25CollectiveMainloopFwdSm80ILi4ELi1ELb0EN4cute5tupleIJNS5_1CILi128EEENS7_ILi112EEENS7_ILi64EEEEEELi64ENS_10bfloat16_tEfNS_4arch4Sm80ELb0ELb0ELb0ELb1ELb0ELb0ELb1ELb0EEENS1_21CollectiveEpilogueFwdINS6_IJS8_SA_S9_EEENS6_IJNS7_ILi1EEESI_SI_EEESC_SE_Li128ELb1ELb1ELb0ELb0EEENS1_19SingleTileSchedulerILb1ELb0ELb1ELi128EEEEEEEEEvNT_6ParamsE,(.L_x_10 - _ZN7cutlass13device_kernelIN5flash19enable_sm80_to_sm89INS1_16FlashAttnFwdSm80INS1_25CollectiveMainloopFwdSm80ILi4ELi1ELb0EN4cute5tupleIJNS5_1CILi128EEENS7_ILi112EEENS7_ILi64EEEEEELi64ENS_10bfloat16_tEfNS_4arch4Sm80ELb0ELb0ELb0ELb1ELb0ELb0ELb1ELb0EEENS1_21CollectiveEpilogueFwdINS6_IJS8_SA_S9_EEENS6_IJNS7_ILi1EEESI_SI_EEESC_SE_Li128ELb1ELb1ELb0ELb0EEENS1_19SingleTileSchedulerILb1ELb0ELb1ELi128EEEEEEEEEvNT_6ParamsE)
        .other          _ZN7cutlass13device_kernelIN5flash19enable_sm80_to_sm89INS1_16FlashAttnFwdSm80INS1_25CollectiveMainloopFwdSm80ILi4ELi1ELb0EN4cute5tupleIJNS5_1CILi128EEENS7_ILi112EEENS7_ILi64EEEEEELi64ENS_10bfloat16_tEfNS_4arch4Sm80ELb0ELb0ELb0ELb1ELb0ELb0ELb1ELb0EEENS1_21CollectiveEpilogueFwdINS6_IJS8_SA_S9_EEENS6_IJNS7_ILi1EEESI_SI_EEESC_SE_Li128ELb1ELb1ELb0ELb0EEENS1_19SingleTileSchedulerILb1ELb0ELb1ELi128EEEEEEEEEvNT_6ParamsE,@"STO_CUDA_ENTRY STV_DEFAULT"
_ZN7cutlass13device_kernelIN5flash19enable_sm80_to_sm89INS1_16FlashAttnFwdSm80INS1_25CollectiveMainloopFwdSm80ILi4ELi1ELb0EN4cute5tupleIJNS5_1CILi128EEENS7_ILi112EEENS7_ILi64EEEEEELi64ENS_10bfloat16_tEfNS_4arch4Sm80ELb0ELb0ELb0ELb1ELb0ELb0ELb1ELb0EEENS1_21CollectiveEpilogueFwdINS6_IJS8_SA_S9_EEENS6_IJNS7_ILi1EEESI_SI_EEESC_SE_Li128ELb1ELb1ELb0ELb0EEENS1_19SingleTileSchedulerILb1ELb0ELb1ELi128EEEEEEEEEvNT_6ParamsE:
[----:B------:R-:W-:Y:S01]  /*0000*/  LDC R1, c[0x0][0x28] ;  /* 0x00000a00ff017b82 */ /* 0x000fe20000000800 */
[----:B------:R-:W-:Y:S05]  /*0010*/  EXIT ;  /* 0x000000000000794d */ /* 0x000fea0003800000 */
.L_x_1:
        /* <DEDUP_REMOVED lines=14> */
.L_x_10:


//--------------------- .text._ZN7cutlass13device_kernelIN5flash19enable_sm80_to_sm89INS1_16FlashAttnFwdSm80INS1_25CollectiveMainloopFwdSm80ILi4ELi1ELb0EN4cute5tupleIJNS5_1CILi128EEENS7_ILi112EEENS7_ILi64EEEEEELi64ENS_10bfloat16_tEfNS_4arch4Sm80ELb0ELb0ELb0ELb1ELb0ELb1ELb1ELb0EEENS1_21CollectiveEpilogueFwdINS6_IJS8_SA_S9_EEENS6_IJNS7_ILi1EEESI_SI_EEESC_SE_Li128ELb1ELb1ELb0ELb0EEENS1_19SingleTileSchedulerILb1ELb0ELb1ELi128EEEEEEEEEvNT_6ParamsE --------------------------
	.section	.text._ZN7cutlass13device_kernelIN5flash19enable_sm80_to_sm89INS1_16FlashAttnFwdSm80INS1_25CollectiveMainloopFwdSm80ILi4ELi1ELb0EN4cute5tupleIJNS5_1CILi128EEENS7_ILi112EEENS7_ILi64EEEEEELi64ENS_10bfloat16_tEfNS_4arch4Sm80ELb0ELb0ELb0ELb1ELb0ELb1ELb1ELb0EEENS1_21CollectiveEpilogueFwdINS6_IJS8_SA_S9_EEENS6_IJNS7_ILi1EEESI_SI_EEESC_SE_Li128ELb1ELb1ELb0ELb0EEENS1_19SingleTileSchedulerILb1ELb0ELb1ELi128EEEEEEEEEvNT_6ParamsE,"ax",@progbits
	.align	128
.text._ZN7cutlass13device_kernelIN5flash19enable_sm80_to_sm89INS1_16FlashAttnFwdSm80INS1_25CollectiveMainloopFwdSm80ILi4ELi1ELb0EN4cute5tupleIJNS5_1CILi128EEENS7_ILi112EEENS7_ILi64EEEEEELi64ENS_10bfloat16_tEfNS_4arch4Sm80ELb0ELb0ELb0ELb1ELb0ELb1ELb1ELb0EEENS1_21CollectiveEpilogueFwdINS6_IJS8_SA_S9_EEENS6_IJNS7_ILi1EEESI_SI_EEESC_SE_Li128ELb1ELb1ELb0ELb0EEENS1_19SingleTileSchedulerILb1ELb0ELb1ELi128EEEEEEEEEvNT_6ParamsE:
        .type           _ZN7cutlass13device_kernelIN5flash19enable_sm80_to_sm89INS1_16FlashAttnFwdSm80INS1_25CollectiveMainloopFwdSm80ILi4ELi1ELb0EN4cute5tupleIJNS5_1CILi128EEENS7_ILi112EEENS7_ILi64EEEEEELi64ENS_10bfloat16_tEfNS_4arch4Sm80ELb0ELb0ELb0ELb1ELb0ELb1ELb1ELb0EEENS1_21CollectiveEpilogueFwdINS6_IJS8_SA_S9_EEENS6_IJNS7_ILi1EEESI_SI_EEESC_SE_Li128ELb1ELb1ELb0ELb0EEENS1_19SingleTileSchedulerILb1ELb0ELb1ELi128EEEEEEEEEvNT_6ParamsE,@function
        .size           _ZN7cutlass13device_kernelIN5flash19enable_sm80_to_sm89INS1_16FlashAttnFwdSm80INS1_25CollectiveMainloopFwdSm80ILi4ELi1ELb0EN4cute5tupleIJNS5_1CILi128EEENS7_ILi112EEENS7_ILi64EEEEEELi64ENS_10bfloat16_tEfNS_4arch4Sm80ELb0ELb0ELb0ELb1ELb0ELb1ELb1ELb0EEENS1_21CollectiveEpilogueFwdINS6_IJS8_SA_S9_EEENS6_IJNS7_ILi1EEESI_SI_EEESC_SE_Li128ELb1ELb1ELb0ELb0EEENS1_19SingleTileSchedulerILb1ELb0ELb1ELi128EEEEEEEEEvNT_6ParamsE,(.L_x_11 - _ZN7cutlass13device_kernelIN5flash19enable_sm80_to_sm89INS1_16FlashAttnFwdSm80INS1_25CollectiveMainloopFwdSm80ILi4ELi1ELb0EN4cute5tupleIJNS5_1CILi128EEENS7_ILi112EEENS7_ILi64EEEEEELi64ENS_10bfloat16_tEfNS_4arch4Sm80ELb0ELb0ELb0ELb1ELb0ELb1ELb1ELb0EEENS1_21CollectiveEpilogueFwdINS6_IJS8_SA_S9_EEENS6_IJNS7_ILi1EEESI_SI_EEESC_SE_Li128ELb1ELb1ELb0ELb0EEENS1_19SingleTileSchedulerILb1ELb0ELb1ELi128EEEEEEEEEvNT_6ParamsE)
        .other          _ZN7cutlass13device_kernelIN5flash19enable_sm80_to_sm89INS1_16FlashAttnFwdSm80INS1_25CollectiveMainloopFwdSm80ILi4ELi1ELb0EN4cute5tupleIJNS5_1CILi128EEENS7_ILi112EEENS7_ILi64EEEEEELi64ENS_10bfloat16_tEfNS_4arch4Sm80ELb0ELb0ELb0ELb1ELb0ELb1ELb1ELb0EEENS1_21CollectiveEpilogueFwdINS6_IJS8_SA_S9_EEENS6_IJNS7_ILi1EEESI_SI_EEESC_SE_Li128ELb1ELb1ELb0ELb0EEENS1_19SingleTileSchedulerILb1ELb0ELb1ELi128EEEEEEEEEvNT_6ParamsE,@"STO_CUDA_ENTRY STV_DEFAULT"
_ZN7cutlass13device_kernelIN5flash19enable_sm80_to_sm89INS1_16FlashAttnFwdSm80INS1_25CollectiveMainloopFwdSm80ILi4ELi1ELb0EN4cute5tupleIJNS5_1CILi128EEENS7_ILi112EEENS7_ILi64EEEEEELi64ENS_10bfloat16_tEfNS_4arch4Sm80ELb0ELb0ELb0ELb1ELb0ELb1ELb1ELb0EEENS1_21CollectiveEpilogueFwdINS6_IJS8_SA_S9_EEENS6_IJNS7_ILi1EEESI_SI_EEESC_SE_Li128ELb1ELb1ELb0ELb0EEENS1_19SingleTileSchedulerILb1ELb0ELb1ELi128EEEEEEEEEvNT_6ParamsE:
[----:B------:R-:W-:Y:S01]  /*0000*/  LDC R1, c[0x0][0x28] ;  /* 0x00000a00ff017b82 */ /* 0x000fe20000000800 */
[----:B------:R-:W-:Y:S05]  /*0010*/  EXIT ;  /* 0x000000000000794d */ /* 0x000fea0003800000 */
.L_x_2:
        /* <DEDUP_REMOVED lines=14> */
.L_x_11:


//--------------------- .text._ZN7cutlass13device_kernelIN5flash19enable_sm80_to_sm89INS1_16FlashAttnFwdSm80INS1_25CollectiveMainloopFwdSm80ILi4ELi1ELb0EN4cute5tupleIJNS5_1CILi128EEENS7_ILi96EEENS7_ILi64EEEEEELi64ENS_10bfloat16_tEfNS_4arch4Sm80ELb0ELb1ELb0ELb0ELb0ELb0ELb1ELb0EEENS1_21CollectiveEpilogueFwdINS6_IJS8_SA_S9_EEENS6_IJNS7_ILi1EEESI_SI_EEESC_SE_Li128ELb0ELb1ELb0ELb0EEENS1_19SingleTileSchedulerILb0ELb0ELb1ELi128EEEEEEEEEvNT_6ParamsE --------------------------
	.section	.text._ZN7cutlass13device_kernelIN5flash19enable_sm80_to_sm89INS1_16FlashAttnFwdSm80INS1_25CollectiveMainloopFwdSm80ILi4ELi1ELb0EN4cute5tupleIJNS5_1CILi128EEENS7_ILi96EEENS7_ILi64EEEEEELi64ENS_10bfloat16_tEfNS_4arch4Sm80ELb0ELb1ELb0ELb0ELb0ELb0ELb1ELb0EEENS1_21CollectiveEpilogueFwdINS6_IJS8_SA_S9_EEENS6_IJNS7_ILi1EEESI_SI_EEESC_SE_Li128ELb0ELb1ELb0ELb0EEENS1_19SingleTileSchedulerILb0ELb0ELb1ELi128EEEEEEEEEvNT_6ParamsE,"ax",@progbits
	.align	128
.text._ZN7cutlass13device_kernelIN5flash19enable_sm80_to_sm89INS1_16FlashAttnFwdSm80INS1_25CollectiveMainloopFwdSm80ILi4ELi1ELb0EN4cute5tupleIJNS5_1CILi128EEENS7_ILi96EEENS7_ILi64EEEEEELi64ENS_10bfloat16_tEfNS_4arch4Sm80ELb0ELb1ELb0ELb0ELb0ELb0ELb1ELb0EEENS1_21CollectiveEpilogueFwdINS6_IJS8_SA_S9_EEENS6_IJNS7_ILi1EEESI_SI_EEESC_SE_Li128ELb0ELb1ELb0ELb0EEENS1_19SingleTileSchedulerILb0ELb0ELb1ELi128EEEEEEEEEvNT_6ParamsE:
        .type           _ZN7cutlass13device_kernelIN5flash19enable_sm80_to_sm89INS1_16FlashAttnFwdSm80INS1_25CollectiveMainloopFwdSm80ILi4ELi1ELb0EN4cute5tupleIJNS5_1CILi128EEENS7_ILi96EEENS7_ILi64EEEEEELi64ENS_10bfloat16_tEfNS_4arch4Sm80ELb0ELb1ELb0ELb0ELb0ELb0ELb1ELb0EEENS1_21CollectiveEpilogueFwdINS6_IJS8_SA_S9_EEENS6_IJNS7_ILi1EEESI_SI_EEESC_SE_Li128ELb0ELb1ELb0ELb0EEENS1_19SingleTileSchedulerILb0ELb0ELb1ELi128EEEEEEEEEvNT_6ParamsE,@function
        .size           _ZN7cutlass13device_kernelIN5flash19enable_sm80_to_sm89INS1_16FlashAttnFwdSm80INS1_25CollectiveMainloopFwdSm80ILi4ELi1ELb0EN4cute5tupleIJNS5_1CILi128EEENS7_ILi96EEENS7_ILi64EEEEEELi64ENS_10bfloat16_tEfNS_4arch4Sm80ELb0ELb1ELb0ELb0ELb0ELb0ELb1ELb0EEENS1_21CollectiveEpilogueFwdINS6_IJS8_SA_S9_EEENS6_IJNS7_ILi1EEESI_SI_EEESC_SE_Li128ELb0ELb1ELb0ELb0EEENS1_19SingleTileSchedulerILb0ELb0ELb1ELi128EEEEEEEEEvNT_6ParamsE,(.L_x_12 - _ZN7cutlass13device_kernelIN5flash19enable_sm80_to_sm89INS1_16FlashAttnFwdSm80INS1_25CollectiveMainloopFwdSm80ILi4ELi1ELb0EN4cute5tupleIJNS5_1CILi128EEENS7_ILi96EEENS7_ILi64EEEEEELi64ENS_10bfloat16_tEfNS_4arch4Sm80ELb0ELb1ELb0ELb0ELb0ELb0ELb1ELb0EEENS1_21CollectiveEpilogueFwdINS6_IJS8_SA_S9_EEENS6_IJNS7_ILi1EEESI_SI_EEESC_SE_Li128ELb0ELb1ELb0ELb0EEENS1_19SingleTileSchedulerILb0ELb0ELb1ELi128EEEEEEEEEvNT_6ParamsE)
        .other          _ZN7cutlass13device_kernelIN5flash19enable_sm80_to_sm89INS1_16FlashAttnFwdSm80INS1_25CollectiveMainloopFwdSm80ILi4ELi1ELb0EN4cute5tupleIJNS5_1CILi128EEENS7_ILi96EEENS7_ILi64EEEEEELi64ENS_10bfloat16_tEfNS_4arch4Sm80ELb0ELb1ELb0ELb0ELb0ELb0ELb1ELb0EEENS1_21CollectiveEpilogueFwdINS6_IJS8_SA_S9_EEENS6_IJNS7_ILi1EEESI_SI_EEESC_SE_Li128ELb0ELb1ELb0ELb0EEENS1_19SingleTileSchedulerILb0ELb0ELb1ELi128EEEEEEEEEvNT_6ParamsE,@"STO_CUDA_ENTRY STV_DEFAULT"
_ZN7cutlass13device_kernelIN5flash19enable_sm80_to_sm89INS1_16FlashAttnFwdSm80INS1_25CollectiveMainloopFwdSm80ILi4ELi1ELb0EN4cute5tupleIJNS5_1CILi128EEENS7_ILi96EEENS7_ILi64EEEEEELi64ENS_10bfloat16_tEfNS_4arch4Sm80ELb0ELb1ELb0ELb0ELb0ELb0ELb1ELb0EEENS1_21CollectiveEpilogueFwdINS6_IJS8_SA_S9_EEENS6_IJNS7_ILi1EEESI_SI_EEESC_SE_Li128ELb0ELb1ELb0ELb0EEENS1_19SingleTileSchedulerILb0ELb0ELb1ELi128EEEEEEEEEvNT_6ParamsE:
[----:B------:R-:W-:Y:S01]  /*0000*/  LDC R1, c[0x0][0x28] ;  /* 0x00000a00ff017b82 */ /* 0x000fe20000000800 */
[----:B------:R-:W-:Y:S05]  /*0010*/  EXIT ;  /* 0x000000000000794d */ /* 0x000fea0003800000 */
.L_x_3:
        /* <DEDUP_REMOVED lines=14> */
.L_x_12:


//--------------------- .text._ZN7cutlass13device_kernelIN5flash19enable_sm80_to_sm89INS1_16FlashAttnFwdSm80INS1_25CollectiveMainloopFwdSm80ILi4ELi1ELb0EN4cute5tupleIJNS5_1CILi128EEENS7_ILi96EEENS7_ILi64EEEEEELi64ENS_10bfloat16_tEfNS_4arch4Sm80ELb0ELb1ELb0ELb1ELb0ELb0ELb1ELb0EEENS1_21CollectiveEpilogueFwdINS6_IJS8_SA_S9_EEENS6_IJNS7_ILi1EEESI_SI_EEESC_SE_Li128ELb1ELb1ELb0ELb0EEENS1_19SingleTileSchedulerILb1ELb0ELb1ELi128EEEEEEEEEvNT_6ParamsE --------------------------
	.section	.text._ZN7cutlass13device_kernelIN5flash19enable_sm80_to_sm89INS1_16FlashAttnFwdSm80INS1_25CollectiveMainloopFwdSm80ILi4ELi1ELb0EN4cute5tupleIJNS5_1CILi128EEENS7_ILi96EEENS7_ILi64EEEEEELi64ENS_10bfloat16_tEfNS_4arch4Sm80ELb0ELb1ELb0ELb1ELb0ELb0ELb1ELb0EEENS1_21CollectiveEpilogueFwdINS6_IJS8_SA_S9_EEENS6_IJNS7_ILi1EEESI_SI_EEESC_SE_Li128ELb1ELb1ELb0ELb0EEENS1_19SingleTileSchedulerILb1ELb0ELb1ELi128EEEEEEEEEvNT_6ParamsE,"ax",@progbits
	.align	128
.text._ZN7cutlass13device_kernelIN5flash19enable_sm80_to_sm89INS1_16FlashAttnFwdSm80INS1_25CollectiveMainloopFwdSm80ILi4ELi1ELb0EN4cute5tupleIJNS5_1CILi128EEENS7_ILi96EEENS7_ILi64EEEEEELi64ENS_10bfloat16_tEfNS_4arch4Sm80ELb0ELb1ELb0ELb1ELb0ELb0ELb1ELb0EEENS1_21CollectiveEpilogueFwdINS6_IJS8_SA_S9_EEENS6_IJNS7_ILi1EEESI_SI_EEESC_SE_Li128ELb1ELb1ELb0ELb0EEENS1_19SingleTileSchedulerILb1ELb0ELb1ELi128EEEEEEEEEvNT_6ParamsE:
        .type           _ZN7cutlass13device_kernelIN5flash19enable_sm80_to_sm89INS1_16FlashAttnFwdSm80INS1_25CollectiveMainloopFwdSm80ILi4ELi1ELb0EN4cute5tupleIJNS5_1CILi128EEENS7_ILi96EEENS7_ILi64EEEEEELi64ENS_10bfloat16_tEfNS_4arch4Sm80ELb0ELb1ELb0ELb1ELb0ELb0ELb1ELb0EEENS1_21CollectiveEpilogueFwdINS6_IJS8_SA_S9_EEENS6_IJNS7_ILi1EEESI_SI_EEESC_SE_Li128ELb1ELb1ELb0ELb0EEENS1_19SingleTileSchedulerILb1ELb0ELb1ELi128EEEEEEEEEvNT_6ParamsE,@function
        .size           _ZN7cutlass13device_kernelIN5flash19enable_sm80_to_sm89INS1_16FlashAttnFwdSm80INS1_25CollectiveMainloopFwdSm80ILi4ELi1ELb0EN4cute5tupleIJNS5_1CILi128EEENS7_ILi96EEENS7_ILi64EEEEEELi64ENS_10bfloat16_tEfNS_4arch4Sm80ELb0ELb1ELb0ELb1ELb0ELb0ELb1ELb0EEENS1_21CollectiveEpilogueFwdINS6_IJS8_SA_S9_EEENS6_IJNS7_ILi1EEESI_SI_EEESC_SE_Li128ELb1ELb1ELb0ELb0EEENS1_19SingleTileSchedulerILb1ELb0ELb1ELi128EEEEEEEEEvNT_6ParamsE,(.L_x_13 - _ZN7cutlass13device_kernelIN5flash19enable_sm80_to_sm89INS1_16FlashAttnFwdSm80INS1_25CollectiveMainloopFwdSm80ILi4ELi1ELb0EN4cute5tupleIJNS5_1CILi128EEENS7_ILi96EEENS7_ILi64EEEEEELi64ENS_10bfloat16_tEfNS_4arch4Sm80ELb0ELb1ELb0ELb1ELb0ELb0ELb1ELb0EEENS1_21CollectiveEpilogueFwdINS6_IJS8_SA_S9_EEENS6_IJNS7_ILi1EEESI_SI_EEESC_SE_Li128ELb1ELb1ELb0ELb0EEENS1_19SingleTileSchedulerILb1ELb0ELb1ELi128EEEEEEEEEvNT_6ParamsE)
        .other          _ZN7cutlass13device_kernelIN5flash19enable_sm80_to_sm89INS1_16FlashAttnFwdSm80INS1_25CollectiveMainloopFwdSm80ILi4ELi1ELb0EN4cute5tupleIJNS5_1CILi128EEENS7_ILi96EEENS7_ILi64EEEEEELi64ENS_10bfloat16_tEfNS_4arch4Sm80ELb0ELb1ELb0ELb1ELb0ELb0ELb1ELb0EEENS1_21CollectiveEpilogueFwdINS6_IJS8_SA_S9_EEENS6_IJNS7_ILi1EEESI_SI_EEESC_SE_Li128ELb1ELb1ELb0ELb0EEENS1_19SingleTileSchedulerILb1ELb0ELb1ELi128EEEEEEEEEvNT_6ParamsE,@"STO_CUDA_ENTRY STV_DEFAULT"
_ZN7cutlass13device_kernelIN5flash19enable_sm80_to_sm89INS1_16FlashAttnFwdSm80INS1_25CollectiveMainloopFwdSm80ILi4ELi1ELb0EN4cute5tupleIJNS5_1CILi128EEENS7_ILi96EEENS7_ILi64EEEEEELi64ENS_10bfloat16_tEfNS_4arch4Sm80ELb0ELb1ELb0ELb1ELb0ELb0ELb1ELb0EEENS1_21CollectiveEpilogueFwdINS6_IJS8_SA_S9_EEENS6_IJNS7_ILi1EEESI_SI_EEESC_SE_Li128ELb1ELb1ELb0ELb0EEENS1_19SingleTileSchedulerILb1ELb0ELb1ELi128EEEEEEEEEvNT_6ParamsE:
[----:B------:R-:W-:Y:S01]  /*0000*/  LDC R1, c[0x0][0x28] ;  /* 0x00000a00ff017b82 */ /* 0x000fe20000000800 */
[----:B------:R-:W-:Y:S05]  /*0010*/  EXIT ;  /* 0x000000000000794d */ /* 0x000fea0003800000 */
.L_x_4:
        /* <DEDUP_REMOVED lines=14> */
.L_x_13:


//--------------------- .text._ZN7cutlass13device_kernelIN5flash19enable_sm80_to_sm89INS1_16FlashAttnFwdSm80INS1_25CollectiveMainloopFwdSm80ILi4ELi1ELb0EN4cute5tupleIJNS5_1CILi128EEENS7_ILi96EEENS7_ILi64EEEEEELi64ENS_10bfloat16_tEfNS_4arch4Sm80ELb0ELb1ELb0ELb1ELb0ELb1ELb1ELb0EEENS1_21CollectiveEpilogueFwdINS6_IJS8_SA_S9_EEENS6_IJNS7_ILi1EEESI_SI_EEESC_SE_Li128ELb1ELb1ELb0ELb0EEENS1_19SingleTileSchedulerILb1ELb0ELb1ELi128EEEEEEEEEvNT_6ParamsE --------------------------
	.section	.text._ZN7cutlass13device_kernelIN5flash19enable_sm80_to_sm89INS1_16FlashAttnFwdSm80INS1_25CollectiveMainloopFwdSm80ILi4ELi1ELb0EN4cute5tupleIJNS5_1CILi128EEENS7_ILi96EEENS7_ILi64EEEEEELi64ENS_10bfloat16_tEfNS_4arch4Sm80ELb0ELb1ELb0ELb1ELb0ELb1ELb1ELb0EEENS1_21CollectiveEpilogueFwdINS6_IJS8_SA_S9_EEENS6_IJNS7_ILi1EEESI_SI_EEESC_SE_Li128ELb1ELb1ELb0ELb0EEENS1_19SingleTileSchedulerILb1ELb0ELb1ELi128EEEEEEEEEvNT_6ParamsE,"ax",@progbits
	.align	128
.text._ZN7cutlass13device_kernelIN5flash19enable_sm80_to_sm89INS1_16FlashAttnFwdSm80INS1_25CollectiveMainloopFwdSm80ILi4ELi1ELb0EN4cute5tupleIJNS5_1CILi128EEENS7_ILi96EEENS7_ILi64EEEEEELi64ENS_10bfloat16_tEfNS_4arch4Sm80ELb0ELb1ELb0ELb1ELb0ELb1ELb1ELb0EEENS1_21CollectiveEpilogueFwdINS6_IJS8_SA_S9_EEENS6_IJNS7_ILi1EEESI_SI_EEESC_SE_Li128ELb1ELb1ELb0ELb0EEENS1_19SingleTileSchedulerILb1ELb0ELb1ELi128EEEEEEEEEvNT_6ParamsE:
        .type           _ZN7cutlass13device_kernelIN5flash19enable_sm80_to_sm89INS1_16FlashAttnFwdSm80INS1_25CollectiveMainloopFwdSm80ILi4ELi1ELb0EN4cute5tupleIJNS5_1CILi128EEENS7_ILi96EEENS7_ILi64EEEEEELi64ENS_10bfloat16_tEfNS_4arch4Sm80ELb0ELb1ELb0ELb1ELb0ELb1ELb1ELb0EEENS1_21CollectiveEpilogueFwdINS6_IJS8_SA_S9_EEENS6_IJNS7_ILi1EEESI_SI_EEESC_SE_Li128ELb1ELb1ELb0ELb0EEENS1_19SingleTileSchedulerILb1ELb0ELb1ELi128EEEEEEEEEvNT_6ParamsE,@function
        .size           _ZN7cutlass13device_kernelIN5flash19enable_sm80_to_sm89INS1_16FlashAttnFwdSm80INS1_25CollectiveMainloopFwdSm80ILi4ELi1ELb0EN4cute5tupleIJNS5_1CILi128EEENS7_ILi96EEENS7_ILi64EEEEEELi64ENS_10bfloat16_tEfNS_4arch4Sm80ELb0ELb1ELb0ELb1ELb0ELb1ELb1ELb0EEENS1_21CollectiveEpilogueFwdINS6_IJS8_SA_S9_EEENS6_IJNS7_ILi1EEESI_SI_EEESC_SE_Li128ELb1ELb1ELb0ELb0EEENS1_19SingleTileSchedulerILb1ELb0ELb1ELi128EEEEEEEEEvNT_6ParamsE,(.L_x_14 - _ZN7cutlass13device_kernelIN5flash19enable_sm80_to_sm89INS1_16FlashAttnFwdSm80INS1_25CollectiveMainloopFwdSm80ILi4ELi1ELb0EN4cute5tupleIJNS5_1CILi128EEENS7_ILi96EEENS7_ILi64EEEEEELi64ENS_10bfloat16_tEfNS_4arch4Sm80ELb0ELb1ELb0ELb1ELb0ELb1ELb1ELb0EEENS1_21CollectiveEpilogueFwdINS6_IJS8_SA_S9_EEENS6_IJNS7_ILi1EEESI_SI_EEESC_SE_Li128ELb1ELb1ELb0ELb0EEENS1_19SingleTileSchedulerILb1ELb0ELb1ELi128EEEEEEEEEvNT_6ParamsE)
        .other          _ZN7cutlass13device_kernelIN5flash19enable_sm80_to_sm89INS1_16FlashAttnFwdSm80INS1_25CollectiveMainloopFwdSm80ILi4ELi1ELb0EN4cute5tupleIJNS5_1CILi128EEENS7_ILi96EEENS7_ILi64EEEEEELi64ENS_10bfloat16_tEfNS_4arch4Sm80ELb0ELb1ELb0ELb1ELb0ELb1ELb1ELb0EEENS1_21CollectiveEpilogueFwdINS6_IJS8_SA_S9_EEENS6_IJNS7_ILi1EEESI_SI_EEESC_SE_Li128ELb1ELb1ELb0ELb0EEENS1_19SingleTileSchedulerILb1ELb0ELb1ELi128EEEEEEEEEvNT_6ParamsE,@"STO_CUDA_ENTRY STV_DEFAULT"
_ZN7cutlass13device_kernelIN5flash19enable_sm80_to_sm89INS1_16FlashAttnFwdSm80INS1_25CollectiveMainloopFwdSm80ILi4ELi1ELb0EN4cute5tupleIJNS5_1CILi128EEENS7_ILi96EEENS7_ILi64EEEEEELi64ENS_10bfloat16_tEfNS_4arch4Sm80ELb0ELb1ELb0ELb1ELb0ELb1ELb1ELb0EEENS1_21CollectiveEpilogueFwdINS6_IJS8_SA_S9_EEENS6_IJNS7_ILi1EEESI_SI_EEESC_SE_Li128ELb1ELb1ELb0ELb0EEENS1_19SingleTileSchedulerILb1ELb0ELb1ELi128EEEEEEEEEvNT_6ParamsE:
[----:B------:R-:W-:Y:S01]  /*0000*/  LDC R1, c[0x0][0x28] ;  /* 0x00000a00ff017b82 */ /* 0x000fe20000000800 */
[----:B------:R-:W-:Y:S05]  /*0010*/  EXIT ;  /* 0x000000000000794d */ /* 0x000fea0003800000 */
.L_x_5:
        /* <DEDUP_REMOVED lines=14> */
.L_x_14:


//--------------------- .text._ZN7cutlass13device_kernelIN5flash19enable_sm80_to_sm89INS1_16FlashAttnFwdSm80INS1_25CollectiveMainloopFwdSm80ILi4ELi1ELb0EN4cute5tupleIJNS5_1CILi128EEENS7_ILi112EEENS7_ILi64EEEEEELi64ENS_10bfloat16_tEfNS_4arch4Sm80ELb1ELb0ELb0ELb0ELb0ELb0ELb1ELb0EEENS1_21CollectiveEpilogueFwdINS6_IJS8_SA_S9_EEENS6_IJNS7_ILi1EEESI_SI_EEESC_SE_Li128ELb0ELb1ELb0ELb0EEENS1_30DynamicPersistentTileSchedulerILi128ELi128ELb0ELb1ELb0EEEEEEEEEvNT_6ParamsE --------------------------
	.section	.text._ZN7cutlass13device_kernelIN5flash19enable_sm80_to_sm89INS1_16FlashAttnFwdSm80INS1_25CollectiveMainloopFwdSm80ILi4ELi1ELb0EN4cute5tupleIJNS5_1CILi128EEENS7_ILi112EEENS7_ILi64EEEEEELi64ENS_10bfloat16_tEfNS_4arch4Sm80ELb1ELb0ELb0ELb0ELb0ELb0ELb1ELb0EEENS1_21CollectiveEpilogueFwdINS6_IJS8_SA_S9_EEENS6_IJNS7_ILi1EEESI_SI_EEESC_SE_Li128ELb0ELb1ELb0ELb0EEENS1_30DynamicPersistentTileSchedulerILi128ELi128ELb0ELb1ELb0EEEEEEEEEvNT_6ParamsE,"ax",@progbits
	.align	128
.text._ZN7cutlass13device_kernelIN5flash19enable_sm80_to_sm89INS1_16FlashAttnFwdSm80INS1_25CollectiveMainloopFwdSm80ILi4ELi1ELb0EN4cute5tupleIJNS5_1CILi128EEENS7_ILi112EEENS7_ILi64EEEEEELi64ENS_10bfloat16_tEfNS_4arch4Sm80ELb1ELb0ELb0ELb0ELb0ELb0ELb1ELb0EEENS1_21CollectiveEpilogueFwdINS6_IJS8_SA_S9_EEENS6_IJNS7_ILi1EEESI_SI_EEESC_SE_Li128ELb0ELb1ELb0ELb0EEENS1_30DynamicPersistentTileSchedulerILi128ELi128ELb0ELb1ELb0EEEEEEEEEvNT_6ParamsE:
        .type           _ZN7cutlass13device_kernelIN5flash19enable_sm80_to_sm89INS1_16FlashAttnFwdSm80INS1_25CollectiveMainloopFwdSm80ILi4ELi1ELb0EN4cute5tupleIJNS5_1CILi128EEENS7_ILi112EEENS7_ILi64EEEEEELi64ENS_10bfloat16_tEfNS_4arch4Sm80ELb1ELb0ELb0ELb0ELb0ELb0ELb1ELb0EEENS1_21CollectiveEpilogueFwdINS6_IJS8_SA_S9_EEENS6_IJNS7_ILi1EEESI_SI_EEESC_SE_Li128ELb0ELb1ELb0ELb0EEENS1_30DynamicPersistentTileSchedulerILi128ELi128ELb0ELb1ELb0EEEEEEEEEvNT_6ParamsE,@function
        .size           _ZN7cutlass13device_kernelIN5flash19enable_sm80_to_sm89INS1_16FlashAttnFwdSm80INS1_25CollectiveMainloopFwdSm80ILi4ELi1ELb0EN4cute5tupleIJNS5_1CILi128EEENS7_ILi112EEENS7_ILi64EEEEEELi64ENS_10bfloat16_tEfNS_4arch4Sm80ELb1ELb0ELb0ELb0ELb0ELb0ELb1ELb0EEENS1_21CollectiveEpilogueFwdINS6_IJS8_SA_S9_EEENS6_IJNS7_ILi1EEESI_SI_EEESC_SE_Li128ELb0ELb1ELb0ELb0EEENS1_30DynamicPersistentTileSchedulerILi128ELi128ELb0ELb1ELb0EEEEEEEEEvNT_6ParamsE,(.L_x_15 - _ZN7cutlass13device_kernelIN5flash19enable_sm80_to_sm89INS1_16FlashAttnFwdSm80INS1_25CollectiveMainloopFwdSm80ILi4ELi1ELb0EN4cute5tupleIJNS5_1CILi128EEENS7_ILi112EEENS7_ILi64EEEEEELi64ENS_10bfloat16_tEfNS_4arch4Sm80ELb1ELb0ELb0ELb0ELb0ELb0ELb1ELb0EEENS1_21CollectiveEpilogueFwdINS6_IJS8_SA_S9_EEENS6_IJNS7_ILi1EEESI_SI_EEESC_SE_Li128ELb0ELb1ELb0ELb0EEENS1_30DynamicPersistentTileSchedulerILi128ELi128ELb0ELb1ELb0EEEEEEEEEvNT_6ParamsE)
        .other          _ZN7cutlass13device_kernelIN5flash19enable_sm80_to_sm89INS1_16FlashAttnFwdSm80INS1_25CollectiveMainloopFwdSm80ILi4ELi1ELb0EN4cute5tupleIJNS5_1CILi128EEENS7_ILi112EEENS7_ILi64EEEEEELi64ENS_10bfloat16_tEfNS_4arch4Sm80ELb1ELb0ELb0ELb0ELb0ELb0ELb1ELb0EEENS1_21CollectiveEpilogueFwdINS6_IJS8_SA_S9_EEENS6_IJNS7_ILi1EEESI_SI_EEESC_SE_Li128ELb0ELb1ELb0ELb0EEENS1_30DynamicPersistentTileSchedulerILi128ELi128ELb0ELb1ELb0EEEEEEEEEvNT_6ParamsE,@"STO_CUDA_ENTRY STV_DEFAULT"
_ZN7cutlass13device_kernelIN5flash19enable_sm80_to_sm89INS1_16FlashAttnFwdSm80INS1_25CollectiveMainloopFwdSm80ILi4ELi1ELb0EN4cute5tupleIJNS5_1CILi128EEENS7_ILi112EEENS7_ILi64EEEEEELi64ENS_10bfloat16_tEfNS_4arch4Sm80ELb1ELb0ELb0ELb0ELb0ELb0ELb1ELb0EEENS1_21CollectiveEpilogueFwdINS6_IJS8_SA_S9_EEENS6_IJNS7_ILi1EEESI_SI_EEESC_SE_Li128ELb0ELb1ELb0ELb0EEENS1_30DynamicPersistentTileSchedulerILi128ELi128ELb0ELb1ELb0EEEEEEEEEvNT_6ParamsE:
[----:B------:R-:W-:Y:S01]  /*0000*/  LDC R1, c[0x0][0x28] ;  /* 0x00000a00ff017b82 */ /* 0x000fe20000000800 */
[----:B------:R-:W-:Y:S05]  /*0010*/  EXIT ;  /* 0x000000000000794d */ /* 0x000fea0003800000 */
.L_x_6:
        /* <DEDUP_REMOVED lines=14> */
.L_x_15:


//--------------------- .text._ZN7cutlass13device_kernelIN5flash19enable_sm80_to_sm89INS1_16FlashAttnFwdSm80INS1_25CollectiveMainloopFwdSm80ILi4ELi1ELb0EN4cute5tupleIJNS5_1CILi128EEENS7_ILi112EEENS7_ILi64EEEEEELi64ENS_10bfloat16_tEfNS_4arch4Sm80ELb1ELb0ELb0ELb1ELb0ELb0ELb1ELb0EEENS1_21CollectiveEpilogueFwdINS6_IJS8_SA_S9_EEENS6_IJNS7_ILi1EEESI_SI_EEESC_SE_Li128ELb1ELb1ELb0ELb0EEENS1_19SingleTileSchedulerILb1ELb0ELb1ELi128EEEEEEEEEvNT_6ParamsE --------------------------
	.section	.text._ZN7cutlass13device_kernelIN5flash19enable_sm80_to_sm89INS1_16FlashAttnFwdSm80INS1_25CollectiveMainloopFwdSm80ILi4ELi1ELb0EN4cute5tupleIJNS5_1CILi128EEENS7_ILi112EEENS7_ILi64EEEEEELi64ENS_10bfloat16_tEfNS_4arch4Sm80ELb1ELb0ELb0ELb1ELb0ELb0ELb1ELb0EEENS1_21CollectiveEpilogueFwdINS6_IJS8_SA_S9_EEENS6_IJNS7_ILi1EEESI_SI_EEESC_SE_Li128ELb1ELb1ELb0ELb0EEENS1_19SingleTileSchedulerILb1ELb0ELb1ELi128EEEEEEEEEvNT_6ParamsE,"ax",@progbits
	.align	128
.text._ZN7cutlass13device_kernelIN5flash19enable_sm80_to_sm89INS1_16FlashAttnFwdSm80INS1_25CollectiveMainloopFwdSm80ILi4ELi1ELb0EN4cute5tupleIJNS5_1CILi128EEENS7_ILi112EEENS7_ILi64EEEEEELi64ENS_10bfloat16_tEfNS_4arch4Sm80ELb1ELb0ELb0ELb1ELb0ELb0ELb1ELb0EEENS1_21CollectiveEpilogueFwdINS6_IJS8_SA_S9_EEENS6_IJNS7_ILi1EEESI_SI_EEESC_SE_Li128ELb1ELb1ELb0ELb0EEENS1_19SingleTileSchedulerILb1ELb0ELb1ELi128EEEEEEEEEvNT_6ParamsE:
        .type           _ZN7cutlass13device_kernelIN5flash19enable_sm80_to_sm89INS1_16FlashAttnFwdSm80INS1_25CollectiveMainloopFwdSm80ILi4ELi1ELb0EN4cute5tupleIJNS5_1CILi128EEENS7_ILi112EEENS7_ILi64EEEEEELi64ENS_10bfloat16_tEfNS_4arch4Sm80ELb1ELb0ELb0ELb1ELb0ELb0ELb1ELb0EEENS1_21CollectiveEpilogueFwdINS6_IJS8_SA_S9_EEENS6_IJNS7_ILi1EEESI_SI_EEESC_SE_Li128ELb1ELb1ELb0ELb0EEENS1_19SingleTileSchedulerILb1ELb0ELb1ELi128EEEEEEEEEvNT_6ParamsE,@function
        .size           _ZN7cutlass13device_kernelIN5flash19enable_sm80_to_sm89INS1_16FlashAttnFwdSm80INS1_25CollectiveMainloopFwdSm80ILi4ELi1ELb0EN4cute5tupleIJNS5_1CILi128EEENS7_ILi112EEENS7_ILi64EEEEEELi64ENS_10bfloat16_tEfNS_4arch4Sm80ELb1ELb0ELb0ELb1ELb0ELb0ELb1ELb0EEENS1_21CollectiveEpilogueFwdINS6_IJS8_SA_S9_EEENS6_IJNS7_ILi1EEESI_SI_EEESC_SE_Li128ELb1ELb1ELb0ELb0EEENS1_19SingleTileSchedulerILb1ELb0ELb1ELi128EEEEEEEEEvNT_6ParamsE,(.L_x_16 - _ZN7cutlass13device_kernelIN5flash19enable_sm80_to_sm89INS1_16FlashAttnFwdSm80INS1_25CollectiveMainloopFwdSm80ILi4ELi1ELb0EN4cute5tupleIJNS5_1CILi128EEENS7_ILi112EEENS7_ILi64EEEEEELi64ENS_10bfloat16_tEfNS_4arch4Sm80ELb1ELb0ELb0ELb1ELb0ELb0ELb1ELb0EEENS1_21CollectiveEpilogueFwdINS6_IJS8_SA_S9_EEENS6_IJNS7_ILi1EEESI_SI_EEESC_SE_Li128ELb1ELb1ELb0ELb0EEENS1_19SingleTileSchedulerILb1ELb0ELb1ELi128EEEEEEEEEvNT_6ParamsE)
        .other          _ZN7cutlass13device_kernelIN5flash19enable_sm80_to_sm89INS1_16FlashAttnFwdSm80INS1_25CollectiveMainloopFwdSm80ILi4ELi1ELb0EN4cute5tupleIJNS5_1CILi128EEENS7_ILi112EEENS7_ILi64EEEEEELi64ENS_10bfloat16_tEfNS_4arch4Sm80ELb1ELb0ELb0ELb1ELb0ELb0ELb1ELb0EEENS1_21CollectiveEpilogueFwdINS6_IJS8_SA_S9_EEENS6_IJNS7_ILi1EEESI_SI_EEESC_SE_Li128ELb1ELb1ELb0ELb0EEENS1_19SingleTileSchedulerILb1ELb0ELb1ELi128EEEEEEEEEvNT_6ParamsE,@"STO_CUDA_ENTRY STV_DEFAULT"
_ZN7cutlass13device_kernelIN5flash19enable_sm80_to_sm89INS1_16FlashAttnFwdSm80INS1_25CollectiveMainloopFwdSm80ILi4ELi1ELb0EN4cute5tupleIJNS5_1CILi128EEENS7_ILi112EEENS7_ILi64EEEEEELi64ENS_10bfloat16_tEfNS_4arch4Sm80ELb1ELb0ELb0ELb1ELb0ELb0ELb1ELb0EEENS1_21CollectiveEpilogueFwdINS6_IJS8_SA_S9_EEENS6_IJNS7_ILi1EEESI_SI_EEESC_SE_Li128ELb1ELb1ELb0ELb0EEENS1_19SingleTileSchedulerILb1ELb0ELb1ELi128EEEEEEEEEvNT_6ParamsE:
[----:B------:R-:W-:Y:S01]  /*0000*/  LDC R1, c[0x0][0x28] ;  /* 0x00000a00ff017b82 */ /* 0x000fe20000000800 */
[----:B------:R-:W-:Y:S05]  /*0010*/  EXIT ;  /* 0x000000000000794d */ /* 0x000fea0003800000 */
.L_x_7:
        /* <DEDUP_REMOVED lines=14> */
.L_x_16:


//--------------------- .text._ZN7cutlass13device_kernelIN5flash19enable_sm80_to_sm89INS1_16FlashAttnFwdSm80INS1_25CollectiveMainloopFwdSm80ILi4ELi1ELb0EN4cute5tupleIJNS5_1CILi128EEENS7_ILi112EEENS7_ILi64EEEEEELi64ENS_10bfloat16_tEfNS_4arch4Sm80ELb1ELb0ELb0ELb1ELb0ELb1ELb1ELb0EEENS1_21CollectiveEpilogueFwdINS6_IJS8_SA_S9_EEENS6_IJNS7_ILi1EEESI_SI_EEESC_SE_Li128ELb1ELb1ELb0ELb0EEENS1_19SingleTileSchedulerILb1ELb0ELb1ELi128EEEEEEEEEvNT_6ParamsE --------------------------
	.section	.text._ZN7cutlass13device_kernelIN5flash19enable_sm80_to_sm89INS1_16FlashAttnFwdSm80INS1_25CollectiveMainloopFwdSm80ILi4ELi1ELb0EN4cute5tupleIJNS5_1CILi128EEENS7_ILi112EEENS7_ILi64EEEEEELi64ENS_10bfloat16_tEfNS_4arch4Sm80ELb1ELb0ELb0ELb1ELb0ELb1ELb1ELb0EEENS1_21CollectiveEpilogueFwdINS6_IJS8_SA_S9_EEENS6_IJNS7_ILi1EEESI_SI_EEESC_SE_Li128ELb1ELb1ELb0ELb0EEENS1_19SingleTileSchedulerILb1ELb0ELb1ELi128EEEEEEEEEvNT_6ParamsE,"ax",@progbits
	.align	128
.text._ZN7cutlass13device_kernelIN5flash19enable_sm80_to_sm89INS1_16FlashAttnFwdSm80INS1_25CollectiveMainloopFwdSm80ILi4ELi1ELb0EN4cute5tupleIJNS5_1CILi128EEENS7_ILi112EEENS7_ILi64EEEEEELi64ENS_10bfloat16_tEfNS_4arch4Sm80ELb1ELb0ELb0ELb1ELb0ELb1ELb1ELb0EEENS1_21CollectiveEpilogueFwdINS6_IJS8_SA_S9_EEENS6_IJNS7_ILi1EEESI_SI_EEESC_SE_Li128ELb1ELb1ELb0ELb0EEENS1_19SingleTileSchedulerILb1ELb0ELb1ELi128EEEEEEEEEvNT_6ParamsE:
        .type           _ZN7cutlass13device_kernelIN5flash19enable_sm80_to_sm89INS1_16FlashAttnFwdSm80INS1_25CollectiveMainloopFwdSm80ILi4ELi1ELb0EN4cute5tupleIJNS5_1CILi128EEENS7_ILi112EEENS7_ILi64EEEEEELi64ENS_10bfloat16_tEfNS_4arch4Sm80ELb1ELb0ELb0ELb1ELb0ELb1ELb1ELb0EEENS1_21CollectiveEpilogueFwdINS6_IJS8_SA_S9_EEENS6_IJNS7_ILi1EEESI_SI_EEESC_SE_Li128ELb1ELb1ELb0ELb0EEENS1_19SingleTileSchedulerILb1ELb0ELb1ELi128EEEEEEEEEvNT_6ParamsE,@function
        .size           _ZN7cutlass13device_kernelIN5flash19enable_sm80_to_sm89INS1_16FlashAttnFwdSm80INS1_25CollectiveMainloopFwdSm80ILi4ELi1ELb0EN4cute5tupleIJNS5_1CILi128EEENS7_ILi112EEENS7_ILi64EEEEEELi64ENS_10bfloat16_tEfNS_4arch4Sm80ELb1ELb0ELb0ELb1ELb0ELb1ELb1ELb0EEENS1_21CollectiveEpilogueFwdINS6_IJS8_SA_S9_EEENS6_IJNS7_ILi1EEESI_SI_EEESC_SE_Li128ELb1ELb1ELb0ELb0EEENS1_19SingleTileSchedulerILb1ELb0ELb1ELi128EEEEEEEEEvNT_6ParamsE,(.L_x_17 - _ZN7cutlass13device_kernelIN5flash19enable_sm80_to_sm89INS1_16FlashAttnFwdSm80INS1_25CollectiveMainloopFwdSm80ILi4ELi1ELb0EN4cute5tupleIJNS5_1CILi128EEENS7_ILi112EEENS7_ILi64EEEEEELi64ENS_10bfloat16_tEfNS_4arch4Sm80ELb1ELb0ELb0ELb1ELb0ELb1ELb1ELb0EEENS1_21CollectiveEpilogueFwdINS6_IJS8_SA_S9_EEENS6_IJNS7_ILi1EEESI_SI_EEESC_SE_Li128ELb1ELb1ELb0ELb0EEENS1_19SingleTileSchedulerILb1ELb0ELb1ELi128EEEEEEEEEvNT_6ParamsE)
        .other          _ZN7cutlass13device_kernelIN5flash19enable_sm80_to_sm89INS1_16FlashAttnFwdSm80INS1_25CollectiveMainloopFwdSm80ILi4ELi1ELb0EN4cute5tupleIJNS5_1CILi128EEENS7_ILi112EEENS7_ILi64EEEEEELi64ENS_10bfloat16_tEfNS_4arch4Sm80ELb1ELb0ELb0ELb1ELb0ELb1ELb1ELb0EEENS1_21CollectiveEpilogueFwdINS6_IJS8_SA_S9_EEENS6_IJNS7_ILi1EEESI_SI_EEESC_SE_Li128ELb1ELb1ELb0ELb0EEENS1_19SingleTileSchedulerILb1ELb0ELb1ELi128EEEEEEEEEvNT_6ParamsE,@"STO_CUDA_ENTRY STV_DEFAULT"
_ZN7cutlass13device_kernelIN5flash19enable_sm80_to_sm89INS1_16FlashAttnFwdSm80INS1_25CollectiveMainloopFwdSm80ILi4ELi1ELb0EN4cute5tupleIJNS5_1CILi128EEENS7_ILi112EEENS7_ILi64EEEEEELi64ENS_10bfloat16_tEfNS_4arch4Sm80ELb1ELb0ELb0ELb1ELb0ELb1ELb1ELb0EEENS1_21CollectiveEpilogueFwdINS6_IJS8_SA_S9_EEENS6_IJNS7_ILi1EEESI_SI_EEESC_SE_Li128ELb1ELb1ELb0ELb0EEENS1_19SingleTileSchedulerILb1ELb0ELb1ELi128EEEEEEEEEvNT_6ParamsE:
[----:B------:R-:W-:Y:S01]  /*0000*/  LDC R1, c[0x0][0x28] ;  /* 0x00000a00ff017b82 */ /* 0x000fe20000000800 */
[----:B------:R-:W-:Y:S05]  /*0010*/  EXIT ;  /* 0x000000000000794d */ /* 0x000fea0003800000 */
.L_x_8:
        /* <DEDUP_REMOVED lines=14> */
.L_x_17:


//--------------------- .nv.shared.reserved.0     --------------------------
	.section	.nv.shared.reserved.0,"aw",@nobits
	.weak		__nv_reservedSMEM_offset_0_alias
	.size		__nv_reservedSMEM_offset_0_alias, 0, 0
	.other		__nv_reservedSMEM_offset_0_alias,@"STO_CUDA_RESERVED_SHARED STV_DEFAULT"
__nv_reservedSMEM_offset_0_alias:
	.zero		0


//--------------------- .nv.global                --------------------------
	.section	.nv.global,"aw",@nobits
.nv.global:
	.type		_ZN65_INTERNAL_ebe2f5a5_29_flash_fwd_hdim64_bf16_sm80_cu_e763cb1e_33444cute1_E,@object
	.size		_ZN65_INTERNAL_ebe2f5a5_29_flash_fwd_hdim64_bf16_sm80_cu_e763cb1e_33444cute1_E,(_ZN65_INTERNAL_ebe2f5a5_29_flash_fwd_hdim64_bf16_sm80_cu_e763cb1e_33444cuda3std3__45__cpo6cbeginE - _ZN65_INTERNAL_ebe2f5a5_29_flash_fwd_hdim64_bf16_sm80_cu_e763cb1e_33444cute1_E)
_ZN65_INTERNAL_ebe2f5a5_29_flash_fwd_hdim64_bf16_sm80_cu_e763cb1e_33444cute1_E:
	.zero		1
	.type		_ZN65_INTERNAL_ebe2f5a5_29_flash_fwd_hdim64_bf16_sm80_cu_e763cb1e_33444cuda3std3__45__cpo6cbeginE,@object
	.size		_ZN65_INTERNAL_ebe2f5a5_29_flash_fwd_hdim64_bf16_sm80_cu_e763cb1e_33444cuda3std3__45__cpo6cbeginE,(_ZN65_INTERNAL_ebe2f5a5_29_flash_fwd_hdim64_bf16_sm80_cu_e763cb1e_33444cuda3std3__48in_placeE - _ZN65_INTERNAL_ebe2f5a5_29_flash_fwd_hdim64_bf16_sm80_cu_e763cb1e_33444cuda3std3__45__cpo6cbeginE)
_ZN65_INTERNAL_ebe2f5a5_29_flash_fwd_hdim64_bf16_sm80_cu_e763cb1e_33444cuda3std3__45__cpo6cbeginE:
	.zero		1
	.type		_ZN65_INTERNAL_ebe2f5a5_29_flash_fwd_hdim64_bf16_sm80_cu_e763cb1e_33444cuda3std3__48in_placeE,@object
	.size		_ZN65_INTERNAL_ebe2f5a5_29_flash_fwd_hdim64_bf16_sm80_cu_e763cb1e_33444cuda3std3__48in_placeE,(_ZN65_INTERNAL_ebe2f5a5_29_flash_fwd_hdim64_bf16_sm80_cu_e763cb1e_33444cuda3std6ranges3__45__cpo9iter_moveE - _ZN65_INTERNAL_ebe2f5a5_29_flash_fwd_hdim64_bf16_sm80_cu_e763cb1e_33444cuda3std3__48in_placeE)
_ZN65_INTERNAL_ebe2f5a5_29_flash_fwd_hdim64_bf16_sm80_cu_e763cb1e_33444cuda3std3__48in_placeE:
	.zero		1
	.type		_ZN65_INTERNAL_ebe2f5a5_29_flash_fwd_hdim64_bf16_sm80_cu_e763cb1e_33444cuda3std6ranges3__45__cpo9iter_moveE,@object
	.size		_ZN65_INTERNAL_ebe2f5a5_29_flash_fwd_hdim64_bf16_sm80_cu_e763cb1e_33444cuda3std6ranges3__45__cpo9iter_moveE,(_ZN65_INTERNAL_ebe2f5a5_29_flash_fwd_hdim64_bf16_sm80_cu_e763cb1e_33444cuda3std3__45__cpo5beginE - _ZN65_INTERNAL_ebe2f5a5_29_flash_fwd_hdim64_bf16_sm80_cu_e763cb1e_33444cuda3std6ranges3__45__cpo9iter_moveE)
_ZN65_INTERNAL_ebe2f5a5_29_flash_fwd_hdim64_bf16_sm80_cu_e763cb1e_33444cuda3std6ranges3__45__cpo9iter_moveE:
	.zero		1
	.type		_ZN65_INTERNAL_ebe2f5a5_29_flash_fwd_hdim64_bf16_sm80_cu_e763cb1e_33444cuda3std3__45__cpo5beginE,@object
	.size		_ZN65_INTERNAL_ebe2f5a5_29_flash_fwd_hdim64_bf16_sm80_cu_e763cb1e_33444cuda3std3__45__cpo5beginE,(_ZN65_INTERNAL_ebe2f5a5_29_flash_fwd_hdim64_bf16_sm80_cu_e763cb1e_33444cuda3std3__467_GLOBAL__N__ebe2f5a5_29_flash_fwd_hdim64_bf16_sm80_cu_e763cb1e_33446ignoreE - _ZN65_INTERNAL_ebe2f5a5_29_flash_fwd_hdim64_bf16_sm80_cu_e763cb1e_33444cuda3std3__45__cpo5beginE)
_ZN65_INTERNAL_ebe2f5a5_29_flash_fwd_hdim64_bf16_sm80_cu_e763cb1e_33444cuda3std3__45__cpo5beginE:
	.zero		1
	.type		_ZN65_INTERNAL_ebe2f5a5_29_flash_fwd_hdim64_bf16_sm80_cu_e763cb1e_33444cuda3std3__467_GLOBAL__N__ebe2f5a5_29_flash_fwd_hdim64_bf16_sm80_cu_e763cb1e_33446ignoreE,@object
	.size		_ZN65_INTERNAL_ebe2f5a5_29_flash_fwd_hdim64_bf16_sm80_cu_e763cb1e_33444cuda3std3__467_GLOBAL__N__ebe2f5a5_29_flash_fwd_hdim64_bf16_sm80_cu_e763cb1e_33446ignoreE,(_ZN65_INTERNAL_ebe2f5a5_29_flash_fwd_hdim64_bf16_sm80_cu_e763cb1e_33444cute7productE - _ZN65_INTERNAL_ebe2f5a5_29_flash_fwd_hdim64_bf16_sm80_cu_e763cb1e_33444cuda3std3__467_GLOBAL__N__ebe2f5a5_29_flash_fwd_hdim64_bf16_sm80_cu_e763cb1e_33446ignoreE)
_ZN65_INTERNAL_ebe2f5a5_29_flash_fwd_hdim64_bf16_sm80_cu_e763cb1e_33444cuda3std3__467_GLOBAL__N__ebe2f5a5_29_flash_fwd_hdim64_bf16_sm80_cu_e763cb1e_33446ignoreE:
	.zero		1
	.type		_ZN65_INTERNAL_ebe2f5a5_29_flash_fwd_hdim64_bf16_sm80_cu_e763cb1e_33444cute7productE,@object
	.size		_ZN65_INTERNAL_ebe2f5a5_29_flash_fwd_hdim64_bf16_sm80_cu_e763cb1e_33444cute7productE,(_ZN65_INTERNAL_ebe2f5a5_29_flash_fwd_hdim64_bf16_sm80_cu_e763cb1e_33444cuda3std3__45__cpo3endE - _ZN65_INTERNAL_ebe2f5a5_29_flash_fwd_hdim64_bf16_sm80_cu_e763cb1e_33444cute7productE)
_ZN65_INTERNAL_ebe2f5a5_29_flash_fwd_hdim64_bf16_sm80_cu_e763cb1e_33444cute7productE:
	.zero		1
	.type		_ZN65_INTERNAL_ebe2f5a5_29_flash_fwd_hdim64_bf16_sm80_cu_e763cb1e_33444cuda3std3__45__cpo3endE,@object
	.size		_ZN65_INTERNAL_ebe2f5a5_29_flash_fwd_hdim64_bf16_sm80_cu_e763cb1e_33444cuda3std3__45__cpo3endE,(_ZN65_INTERNAL_ebe2f5a5_29_flash_fwd_hdim64_bf16_sm80_cu_e763cb1e_33444cuda3std3__419piecewise_constructE - _ZN65_INTERNAL_ebe2f5a5_29_flash_fwd_hdim64_bf16_sm80_cu_e763cb1e_33444cuda3std3__45__cpo3endE)
_ZN65_INTERNAL_ebe2f5a5_29_flash_fwd_hdim64_bf16_sm80_cu_e763cb1e_33444cuda3std3__45__cpo3endE:
	.zero		1
	.type		_ZN65_INTERNAL_ebe2f5a5_29_flash_fwd_hdim64_bf16_sm80_cu_e763cb1e_33444cuda3std3__419piecewise_constructE,@object
	.size		_ZN65_INTERNAL_ebe2f5a5_29_flash_fwd_hdim64_bf16_sm80_cu_e763cb1e_33444cuda3std3__419piecewise_constructE,(_ZN65_INTERNAL_ebe2f5a5_29_flash_fwd_hdim64_bf16_sm80_cu_e763cb1e_33444cuda3std3__45__cpo4cendE - _ZN65_INTERNAL_ebe2f5a5_29_flash_fwd_hdim64_bf16_sm80_cu_e763cb1e_33444cuda3std3__419piecewise_constructE)
_ZN65_INTERNAL_ebe2f5a5_29_flash_fwd_hdim64_bf16_sm80_cu_e763cb1e_33444cuda3std3__419piecewise_constructE:
	.zero		1
	.type		_ZN65_INTERNAL_ebe2f5a5_29_flash_fwd_hdim64_bf16_sm80_cu_e763cb1e_33444cuda3std3__45__cpo4cendE,@object
	.size		_ZN65_INTERNAL_ebe2f5a5_29_flash_fwd_hdim64_bf16_sm80_cu_e763cb1e_33444cuda3std3__45__cpo4cendE,(_ZN65_INTERNAL_ebe2f5a5_29_flash_fwd_hdim64_bf16_sm80_cu_e763cb1e_33444cuda3std6ranges3__45__cpo4swapE - _ZN65_INTERNAL_ebe2f5a5_29_flash_fwd_hdim64_bf16_sm80_cu_e763cb1e_33444cuda3std3__45__cpo4cendE)
_ZN65_INTERNAL_ebe2f5a5_29_flash_fwd_hdim64_bf16_sm80_cu_e763cb1e_33444cuda3std3__45__cpo4cendE:
	.zero		1
	.type		_ZN65_INTERNAL_ebe2f5a5_29_flash_fwd_hdim64_bf16_sm80_cu_e763cb1e_33444cuda3std6ranges3__45__cpo4swapE,@object
	.size		_ZN65_INTERNAL_ebe2f5a5_29_flash_fwd_hdim64_bf16_sm80_cu_e763cb1e_33444cuda3std6ranges3__45__cpo4swapE,(.L_7 - _ZN65_INTERNAL_ebe2f5a5_29_flash_fwd_hdim64_bf16_sm80_cu_e763cb1e_33444cuda3std6ranges3__45__cpo4swapE)
_ZN65_INTERNAL_ebe2f5a5_29_flash_fwd_hdim64_bf16_sm80_cu_e763cb1e_33444cuda3std6ranges3__45__cpo4swapE:
	.zero		1
.L_7:


//--------------------- .nv.constant0._ZN7cutlass13device_kernelIN5flash19enable_sm80_to_sm89INS1_16FlashAttnFwdSm80INS1_25CollectiveMainloopFwdSm80ILi4ELi1ELb0EN4cute5tupleIJNS5_1CILi128EEENS7_ILi112EEENS7_ILi64EEEEEELi64ENS_10bfloat16_tEfNS_4arch4Sm80ELb0ELb0ELb0ELb0ELb0ELb0ELb1ELb0EEENS1_21CollectiveEpilogueFwdINS6_IJS8_SA_S9_EEENS6_IJNS7_ILi1EEESI_SI_EEESC_SE_Li128ELb0ELb1ELb0ELb0EEENS1_19SingleTileSchedulerILb0ELb0ELb1ELi128EEEEEEEEEvNT_6ParamsE --------------------------
	.section	.nv.constant0._ZN7cutlass13device_kernelIN5flash19enable_sm80_to_sm89INS1_16FlashAttnFwdSm80INS1_25CollectiveMainloopFwdSm80ILi4ELi1ELb0EN4cute5tupleIJNS5_1CILi128EEENS7_ILi112EEENS7_ILi64EEEEEELi64ENS_10bfloat16_tEfNS_4arch4Sm80ELb0ELb0ELb0ELb0ELb0ELb0ELb1ELb0EEENS1_21CollectiveEpilogueFwdINS6_IJS8_SA_S9_EEENS6_IJNS7_ILi1EEESI_SI_EEESC_SE_Li128ELb0ELb1ELb0ELb0EEENS1_19SingleTileSchedulerILb0ELb0ELb1ELi128EEEEEEEEEvNT_6ParamsE,"a",@progbits
	.sectionflags	@""
	.align	4
.nv.constant0._ZN7cutlass13device_kernelIN5flash19enable_sm80_to_sm89INS1_16FlashAttnFwdSm80INS1_25CollectiveMainloopFwdSm80ILi4ELi1ELb0EN4cute5tupleIJNS5_1CILi128EEENS7_ILi112EEENS7_ILi64EEEEEELi64ENS_10bfloat16_tEfNS_4arch4Sm80ELb0ELb0ELb0ELb0ELb0ELb0ELb1ELb0EEENS1_21CollectiveEpilogueFwdINS6_IJS8_SA_S9_EEENS6_IJNS7_ILi1EEESI_SI_EEESC_SE_Li128ELb0ELb1ELb0ELb0EEENS1_19SingleTileSchedulerILb0ELb0ELb1ELi128EEEEEEEEEvNT_6ParamsE:
	.zero		1576


//--------------------- .nv.constant0._ZN7cutlass13device_kernelIN5flash19enable_sm80_to_sm89INS1_16FlashAttnFwdSm80INS1_25CollectiveMainloopFwdSm80ILi4ELi1ELb0EN4cute5tupleIJNS5_1CILi128EEENS7_ILi112EEENS7_ILi64EEEEEELi64ENS_10bfloat16_tEfNS_4arch4Sm80ELb0ELb0ELb0ELb1ELb0ELb0ELb1ELb0EEENS1_21CollectiveEpilogueFwdINS6_IJS8_SA_S9_EEENS6_IJNS7_ILi1EEESI_SI_EEESC_SE_Li128ELb1ELb1ELb0ELb0EEENS1_19SingleTileSchedulerILb1ELb0ELb1ELi128EEEEEEEEEvNT_6ParamsE --------------------------
	.section	.nv.constant0._ZN7cutlass13device_kernelIN5flash19enable_sm80_to_sm89INS1_16FlashAttnFwdSm80INS1_25CollectiveMainloopFwdSm80ILi4ELi1ELb0EN4cute5tupleIJNS5_1CILi128EEENS7_ILi112EEENS7_ILi64EEEEEELi64ENS_10bfloat16_tEfNS_4arch4Sm80ELb0ELb0ELb0ELb1ELb0ELb0ELb1ELb0EEENS1_21CollectiveEpilogueFwdINS6_IJS8_SA_S9_EEENS6_IJNS7_ILi1EEESI_SI_EEESC_SE_Li128ELb1ELb1ELb0ELb0EEENS1_19SingleTileSchedulerILb1ELb0ELb1ELi128EEEEEEEEEvNT_6ParamsE,"a",@progbits
	.sectionflags	@""
	.align	4
.nv.constant0._ZN7cutlass13device_kernelIN5flash19enable_sm80_to_sm89INS1_16FlashAttnFwdSm80INS1_25CollectiveMainloopFwdSm80ILi4ELi1ELb0EN4cute5tupleIJNS5_1CILi128EEENS7_ILi112EEENS7_ILi64EEEEEELi64ENS_10bfloat16_tEfNS_4arch4Sm80ELb0ELb0ELb0ELb1ELb0ELb0ELb1ELb0EEENS1_21CollectiveEpilogueFwdINS6_IJS8_SA_S9_EEENS6_IJNS7_ILi1EEESI_SI_EEESC_SE_Li128ELb1ELb1ELb0ELb0EEENS1_19SingleTileSchedulerILb1ELb0ELb1ELi128EEEEEEEEEvNT_6ParamsE:
	.zero		1576


//--------------------- .nv.constant0._ZN7cutlass13device_kernelIN5flash19enable_sm80_to_sm89INS1_16FlashAttnFwdSm80INS1_25CollectiveMainloopFwdSm80ILi4ELi1ELb0EN4cute5tupleIJNS5_1CILi128EEENS7_ILi112EEENS7_ILi64EEEEEELi64ENS_10bfloat16_tEfNS_4arch4Sm80ELb0ELb0ELb0ELb1ELb0ELb1ELb1ELb0EEENS1_21CollectiveEpilogueFwdINS6_IJS8_SA_S9_EEENS6_IJNS7_ILi1EEESI_SI_EEESC_SE_Li128ELb1ELb1ELb0ELb0EEENS1_19SingleTileSchedulerILb1ELb0ELb1ELi128EEEEEEEEEvNT_6ParamsE --------------------------
	.section	.nv.constant0._ZN7cutlass13device_kernelIN5flash19enable_sm80_to_sm89INS1_16FlashAttnFwdSm80INS1_25CollectiveMainloopFwdSm80ILi4ELi1ELb0EN4cute5tupleIJNS5_1CILi128EEENS7_ILi112EEENS7_ILi64EEEEEELi64ENS_10bfloat16_tEfNS_4arch4Sm80ELb0ELb0ELb0ELb1ELb0ELb1ELb1ELb0EEENS1_21CollectiveEpilogueFwdINS6_IJS8_SA_S9_EEENS6_IJNS7_ILi1EEESI_SI_EEESC_SE_Li128ELb1ELb1ELb0ELb0EEENS1_19SingleTileSchedulerILb1ELb0ELb1ELi128EEEEEEEEEvNT_6ParamsE,"a",@progbits
	.sectionflags	@""
	.align	4
.nv.constant0._ZN7cutlass13device_kernelIN5flash19enable_sm80_to_sm89INS1_16FlashAttnFwdSm80INS1_25CollectiveMainloopFwdSm80ILi4ELi1ELb0EN4cute5tupleIJNS5_1CILi128EEENS7_ILi112EEENS7_ILi64EEEEEELi64ENS_10bfloat16_tEfNS_4arch4Sm80ELb0ELb0ELb0ELb1ELb0ELb1ELb1ELb0EEENS1_21CollectiveEpilogueFwdINS6_IJS8_SA_S9_EEENS6_IJNS7_ILi1EEESI_SI_EEESC_SE_Li128ELb1ELb1ELb0ELb0EEENS1_19SingleTileSchedulerILb1ELb0ELb1ELi128EEEEEEEEEvNT_6ParamsE:
	.zero		1576


//--------------------- .nv.constant0._ZN7cutlass13device_kernelIN5flash19enable_sm80_to_sm89INS1_16FlashAttnFwdSm80INS1_25CollectiveMainloopFwdSm80ILi4ELi1ELb0EN4cute5tupleIJNS5_1CILi128EEENS7_ILi96EEENS7_ILi64EEEEEELi64ENS_10bfloat16_tEfNS_4arch4Sm80ELb0ELb1ELb0ELb0ELb0ELb0ELb1ELb0EEENS1_21CollectiveEpilogueFwdINS6_IJS8_SA_S9_EEENS6_IJNS7_ILi1EEESI_SI_EEESC_SE_Li128ELb0ELb1ELb0ELb0EEENS1_19SingleTileSchedulerILb0ELb0ELb1ELi128EEEEEEEEEvNT_6ParamsE --------------------------
	.section	.nv.constant0._ZN7cutlass13device_kernelIN5flash19enable_sm80_to_sm89INS1_16FlashAttnFwdSm80INS1_25CollectiveMainloopFwdSm80ILi4ELi1ELb0EN4cute5tupleIJNS5_1CILi128EEENS7_ILi96EEENS7_ILi64EEEEEELi64ENS_10bfloat16_tEfNS_4arch4Sm80ELb0ELb1ELb0ELb0ELb0ELb0ELb1ELb0EEENS1_21CollectiveEpilogueFwdINS6_IJS8_SA_S9_EEENS6_IJNS7_ILi1EEESI_SI_EEESC_SE_Li128ELb0ELb1ELb0ELb0EEENS1_19SingleTileSchedulerILb0ELb0ELb1ELi128EEEEEEEEEvNT_6ParamsE,"a",@progbits
	.sectionflags	@""
	.align	4
.nv.constant0._ZN7cutlass13device_kernelIN5flash19enable_sm80_to_sm89INS1_16FlashAttnFwdSm80INS1_25CollectiveMainloopFwdSm80ILi4ELi1ELb0EN4cute5tupleIJNS5_1CILi128EEENS7_ILi96EEENS7_ILi64EEEEEELi64ENS_10bfloat16_tEfNS_4arch4Sm80ELb0ELb1ELb0ELb0ELb0ELb0ELb1ELb0EEENS1_21CollectiveEpilogueFwdINS6_IJS8_SA_S9_EEENS6_IJNS7_ILi1EEESI_SI_EEESC_SE_Li128ELb0ELb1ELb0ELb0EEENS1_19SingleTileSchedulerILb0ELb0ELb1ELi128EEEEEEEEEvNT_6ParamsE:
	.zero		1576


//--------------------- .nv.constant0._ZN7cutlass13device_kernelIN5flash19enable_sm80_to_sm89INS1_16FlashAttnFwdSm80INS1_25CollectiveMainloopFwdSm80ILi4ELi1ELb0EN4cute5tupleIJNS5_1CILi128EEENS7_ILi96EEENS7_ILi64EEEEEELi64ENS_10bfloat16_tEfNS_4arch4Sm80ELb0ELb1ELb0ELb1ELb0ELb0ELb1ELb0EEENS1_21CollectiveEpilogueFwdINS6_IJS8_SA_S9_EEENS6_IJNS7_ILi1EEESI_SI_EEESC_SE_Li128ELb1ELb1ELb0ELb0EEENS1_19SingleTileSchedulerILb1ELb0ELb1ELi128EEEEEEEEEvNT_6ParamsE --------------------------
	.section	.nv.constant0._ZN7cutlass13device_kernelIN5flash19enable_sm80_to_sm89INS1_16FlashAttnFwdSm80INS1_25CollectiveMainloopFwdSm80ILi4ELi1ELb0EN4cute5tupleIJNS5_1CILi128EEENS7_ILi96EEENS7_ILi64EEEEEELi64ENS_10bfloat16_tEfNS_4arch4Sm80ELb0ELb1ELb0ELb1ELb0ELb0ELb1ELb0EEENS1_21CollectiveEpilogueFwdINS6_IJS8_SA_S9_EEENS6_IJNS7_ILi1EEESI_SI_EEESC_SE_Li128ELb1ELb1ELb0ELb0EEENS1_19SingleTileSchedulerILb1ELb0ELb1ELi128EEEEEEEEEvNT_6ParamsE,"a",@progbits
	.sectionflags	@""
	.align	4
.nv.constant0._ZN7cutlass13device_kernelIN5flash19enable_sm80_to_sm89INS1_16FlashAttnFwdSm80INS1_25CollectiveMainloopFwdSm80ILi4ELi1ELb0EN4cute5tupleIJNS5_1CILi128EEENS7_ILi96EEENS7_ILi64EEEEEELi64ENS_10bfloat16_tEfNS_4arch4Sm80ELb0ELb1ELb0ELb1ELb0ELb0ELb1ELb0EEENS1_21CollectiveEpilogueFwdINS6_IJS8_SA_S9_EEENS6_IJNS7_ILi1EEESI_SI_EEESC_SE_Li128ELb1ELb1ELb0ELb0EEENS1_19SingleTileSchedulerILb1ELb0ELb1ELi128EEEEEEEEEvNT_6ParamsE:
	.zero		1576


//--------------------- .nv.constant0._ZN7cutlass13device_kernelIN5flash19enable_sm80_to_sm89INS1_16FlashAttnFwdSm80INS1_25CollectiveMainloopFwdSm80ILi4ELi1ELb0EN4cute5tupleIJNS5_1CILi128EEENS7_ILi96EEENS7_ILi64EEEEEELi64ENS_10bfloat16_tEfNS_4arch4Sm80ELb0ELb1ELb0ELb1ELb0ELb1ELb1ELb0EEENS1_21CollectiveEpilogueFwdINS6_IJS8_SA_S9_EEENS6_IJNS7_ILi1EEESI_SI_EEESC_SE_Li128ELb1ELb1ELb0ELb0EEENS1_19SingleTileSchedulerILb1ELb0ELb1ELi128EEEEEEEEEvNT_6ParamsE --------------------------
	.section	.nv.constant0._ZN7cutlass13device_kernelIN5flash19enable_sm80_to_sm89INS1_16FlashAttnFwdSm80INS1_25CollectiveMainloopFwdSm80ILi4ELi1ELb0EN4cute5tupleIJNS5_1CILi128EEENS7_ILi96EEENS7_ILi64EEEEEELi64ENS_10bfloat16_tEfNS_4arch4Sm80ELb0ELb1ELb0ELb1ELb0ELb1ELb1ELb0EEENS1_21CollectiveEpilogueFwdINS6_IJS8_SA_S9_EEENS6_IJNS7_ILi1EEESI_SI_EEESC_SE_Li128ELb1ELb1ELb0ELb0EEENS1_19SingleTileSchedulerILb1ELb0ELb1ELi128EEEEEEEEEvNT_6ParamsE,"a",@progbits
	.sectionflags	@""
	.align	4
.nv.constant0._ZN7cutlass13device_kernelIN5flash19enable_sm80_to_sm89INS1_16FlashAttnFwdSm80INS1_25CollectiveMainloopFwdSm80ILi4ELi1ELb0EN4cute5tupleIJNS5_1CILi128EEENS7_ILi96EEENS7_ILi64EEEEEELi64ENS_10bfloat16_tEfNS_4arch4Sm80ELb0ELb1ELb0ELb1ELb0ELb1ELb1ELb0EEENS1_21CollectiveEpilogueFwdINS6_IJS8_SA_S9_EEENS6_IJNS7_ILi1EEESI_SI_EEESC_SE_Li128ELb1ELb1ELb0ELb0EEENS1_19SingleTileSchedulerILb1ELb0ELb1ELi128EEEEEEEEEvNT_6ParamsE:
	.zero		1576


//--------------------- .nv.constant0._ZN7cutlass13device_kernelIN5flash19enable_sm80_to_sm89INS1_16FlashAttnFwdSm80INS1_25CollectiveMainloopFwdSm80ILi4ELi1ELb0EN4cute5tupleIJNS5_1CILi128EEENS7_ILi112EEENS7_ILi64EEEEEELi64ENS_10bfloat16_tEfNS_4arch4Sm80ELb1ELb0ELb0ELb0ELb0ELb0ELb1ELb0EEENS1_21CollectiveEpilogueFwdINS6_IJS8_SA_S9_EEENS6_IJNS7_ILi1EEESI_SI_EEESC_SE_Li128ELb0ELb1ELb0ELb0EEENS1_30DynamicPersistentTileSchedulerILi128ELi128ELb0ELb1ELb0EEEEEEEEEvNT_6ParamsE --------------------------
	.section	.nv.constant0._ZN7cutlass13device_kernelIN5flash19enable_sm80_to_sm89INS1_16FlashAttnFwdSm80INS1_25CollectiveMainloopFwdSm80ILi4ELi1ELb0EN4cute5tupleIJNS5_1CILi128EEENS7_ILi112EEENS7_ILi64EEEEEELi64ENS_10bfloat16_tEfNS_4arch4Sm80ELb1ELb0ELb0ELb0ELb0ELb0ELb1ELb0EEENS1_21CollectiveEpilogueFwdINS6_IJS8_SA_S9_EEENS6_IJNS7_ILi1EEESI_SI_EEESC_SE_Li128ELb0ELb1ELb0ELb0EEENS1_30DynamicPersistentTileSchedulerILi128ELi128ELb0ELb1ELb0EEEEEEEEEvNT_6ParamsE,"a",@progbits
	.sectionflags	@""
	.align	4
.nv.constant0._ZN7cutlass13device_kernelIN5flash19enable_sm80_to_sm89INS1_16FlashAttnFwdSm80INS1_25CollectiveMainloopFwdSm80ILi4ELi1ELb0EN4cute5tupleIJNS5_1CILi128EEENS7_ILi112EEENS7_ILi64EEEEEELi64ENS_10bfloat16_tEfNS_4arch4Sm80ELb1ELb0ELb0ELb0ELb0ELb0ELb1ELb0EEENS1_21CollectiveEpilogueFwdINS6_IJS8_SA_S9_EEENS6_IJNS7_ILi1EEESI_SI_EEESC_SE_Li128ELb0ELb1ELb0ELb0EEENS1_30DynamicPersistentTileSchedulerILi128ELi128ELb0ELb1ELb0EEEEEEEEEvNT_6ParamsE:
	.zero		1592


//--------------------- .nv.constant0._ZN7cutlass13device_kernelIN5flash19enable_sm80_to_sm89INS1_16FlashAttnFwdSm80INS1_25CollectiveMainloopFwdSm80ILi4ELi1ELb0EN4cute5tupleIJNS5_1CILi128EEENS7_ILi112EEENS7_ILi64EEEEEELi64ENS_10bfloat16_tEfNS_4arch4Sm80ELb1ELb0ELb0ELb1ELb0ELb0ELb1ELb0EEENS1_21CollectiveEpilogueFwdINS6_IJS8_SA_S9_EEENS6_IJNS7_ILi1EEESI_SI_EEESC_SE_Li128ELb1ELb1ELb0ELb0EEENS1_19SingleTileSchedulerILb1ELb0ELb1ELi128EEEEEEEEEvNT_6ParamsE --------------------------
	.section	.nv.constant0._ZN7cutlass13device_kernelIN5flash19enable_sm80_to_sm89INS1_16FlashAttnFwdSm80INS1_25CollectiveMainloopFwdSm80ILi4ELi1ELb0EN4cute5tupleIJNS5_1CILi128EEENS7_ILi112EEENS7_ILi64EEEEEELi64ENS_10bfloat16_tEfNS_4arch4Sm80ELb1ELb0ELb0ELb1ELb0ELb0ELb1ELb0EEENS1_21CollectiveEpilogueFwdINS6_IJS8_SA_S9_EEENS6_IJNS7_ILi1EEESI_SI_EEESC_SE_Li128ELb1ELb1ELb0ELb0EEENS1_19SingleTileSchedulerILb1ELb0ELb1ELi128EEEEEEEEEvNT_6ParamsE,"a",@progbits
	.sectionflags	@""
	.align	4
.nv.constant0._ZN7cutlass13device_kernelIN5flash19enable_sm80_to_sm89INS1_16FlashAttnFwdSm80INS1_25CollectiveMainloopFwdSm80ILi4ELi1ELb0EN4cute5tupleIJNS5_1CILi128EEENS7_ILi112EEENS7_ILi64EEEEEELi64ENS_10bfloat16_tEfNS_4arch4Sm80ELb1ELb0ELb0ELb1ELb0ELb0ELb1ELb0EEENS1_21CollectiveEpilogueFwdINS6_IJS8_SA_S9_EEENS6_IJNS7_ILi1EEESI_SI_EEESC_SE_Li128ELb1ELb1ELb0ELb0EEENS1_19SingleTileSchedulerILb1ELb0ELb1ELi128EEEEEEEEEvNT_6ParamsE:
	.zero		1576


//--------------------- .nv.constant0._ZN7cutlass13device_kernelIN5flash19enable_sm80_to_sm89INS1_16FlashAttnFwdSm80INS1_25CollectiveMainloopFwdSm80ILi4ELi1ELb0EN4cute5tupleIJNS5_1CILi128EEENS7_ILi112EEENS7_ILi64EEEEEELi64ENS_10bfloat16_tEfNS_4arch4Sm80ELb1ELb0ELb0ELb1ELb0ELb1ELb1ELb0EEENS1_21CollectiveEpilogueFwdINS6_IJS8_SA_S9_EEENS6_IJNS7_ILi1EEESI_SI_EEESC_SE_Li128ELb1ELb1ELb0ELb0EEENS1_19SingleTileSchedulerILb1ELb0ELb1ELi128EEEEEEEEEvNT_6ParamsE --------------------------
	.section	.nv.constant0._ZN7cutlass13device_kernelIN5flash19enable_sm80_to_sm89INS1_16FlashAttnFwdSm80INS1_25CollectiveMainloopFwdSm80ILi4ELi1ELb0EN4cute5tupleIJNS5_1CILi128EEENS7_ILi112EEENS7_ILi64EEEEEELi64ENS_10bfloat16_tEfNS_4arch4Sm80ELb1ELb0ELb0ELb1ELb0ELb1ELb1ELb0EEENS1_21CollectiveEpilogueFwdINS6_IJS8_SA_S9_EEENS6_IJNS7_ILi1EEESI_SI_EEESC_SE_Li128ELb1ELb1ELb0ELb0EEENS1_19SingleTileSchedulerILb1ELb0ELb1ELi128EEEEEEEEEvNT_6ParamsE,"a",@progbits
	.sectionflags	@""
	.align	4
.nv.constant0._ZN7cutlass13device_kernelIN5flash19enable_sm80_to_sm89INS1_16FlashAttnFwdSm80INS1_25CollectiveMainloopFwdSm80ILi4ELi1ELb0EN4cute5tupleIJNS5_1CILi128EEENS7_ILi112EEENS7_ILi64EEEEEELi64ENS_10bfloat16_tEfNS_4arch4Sm80ELb1ELb0ELb0ELb1ELb0ELb1ELb1ELb0EEENS1_21CollectiveEpilogueFwdINS6_IJS8_SA_S9_EEENS6_IJNS7_ILi1EEESI_SI_EEESC_SE_Li128ELb1ELb1ELb0ELb0EEENS1_19SingleTileSchedulerILb1ELb0ELb1ELi128EEEEEEEEEvNT_6ParamsE:
	.zero		1576


//--------------------- SYMBOLS --------------------------

	.type		.nv.reservedSmem.offset0,@object
	.size		.nv.reservedSmem.offset0,0x4
